//
// Generated by NVIDIA NVVM Compiler
//
// Compiler Build ID: CL-36424714
// Cuda compilation tools, release 13.0, V13.0.88
// Based on NVVM 20.0.0
//

.version 9.0
.target sm_100
.address_size 64

	// .globl	_Z20selectionSort_globalPii
// _ZZ20selectionSort_sharedPiiE10shared_row has been demoted
// _ZZ17findMinMax_sharedPiS_S_iE10shared_row has been demoted

.visible .entry _Z20selectionSort_globalPii(
	.param .u64 .ptr .align 1 _Z20selectionSort_globalPii_param_0,
	.param .u32 _Z20selectionSort_globalPii_param_1
)
{
	.reg .pred 	%p<45>;
	.reg .b16 	%rs<15>;
	.reg .b32 	%r<223>;
	.reg .b64 	%rd<77>;

	ld.param.u64 	%rd3, [_Z20selectionSort_globalPii_param_0];
	ld.param.u32 	%r38, [_Z20selectionSort_globalPii_param_1];
	cvta.to.global.u64 	%rd1, %rd3;
	mov.u32 	%r39, %ctaid.x;
	mov.u32 	%r40, %ntid.x;
	mov.u32 	%r41, %tid.x;
	mad.lo.s32 	%r1, %r39, %r40, %r41;
	setp.ge.s32 	%p1, %r1, %r38;
	@%p1 bra 	$L__BB0_20;
	add.s32 	%r2, %r38, -1;
	setp.lt.s32 	%p2, %r38, 2;
	@%p2 bra 	$L__BB0_20;
	mul.lo.s32 	%r3, %r38, %r1;
	add.s32 	%r4, %r38, -2;
	cvt.u16.u32 	%rs1, %r38;
	mov.b32 	%r208, 0;
	mov.b16 	%rs13, 0;
	mov.u16 	%rs14, %rs13;
$L__BB0_3:
	sub.s32 	%r6, %r2, %r208;
	sub.s32 	%r44, %r4, %r208;
	add.s32 	%r7, %r208, 1;
	setp.lt.u32 	%p3, %r44, 15;
	mov.u32 	%r217, %r7;
	mov.u32 	%r222, %r208;
	@%p3 bra 	$L__BB0_7;
	add.s32 	%r210, %r3, %r208;
	and.b32  	%r45, %r6, -16;
	neg.s32 	%r209, %r45;
	mov.u32 	%r211, %r208;
	mov.u32 	%r222, %r208;
$L__BB0_5:
	.pragma "nounroll";
	add.s32 	%r46, %r211, 1;
	add.s32 	%r47, %r210, 1;
	add.s32 	%r48, %r222, %r3;
	mul.wide.s32 	%rd4, %r47, 4;
	add.s64 	%rd5, %rd1, %rd4;
	ld.global.u32 	%r49, [%rd5];
	mul.wide.s32 	%rd6, %r48, 4;
	add.s64 	%rd7, %rd1, %rd6;
	ld.global.u32 	%r50, [%rd7];
	setp.lt.s32 	%p4, %r49, %r50;
	selp.b32 	%r51, %r46, %r222, %p4;
	add.s32 	%r52, %r51, %r3;
	ld.global.u32 	%r53, [%rd5+4];
	mul.wide.s32 	%rd8, %r52, 4;
	add.s64 	%rd9, %rd1, %rd8;
	ld.global.u32 	%r54, [%rd9];
	setp.lt.s32 	%p5, %r53, %r54;
	add.s32 	%r55, %r211, 2;
	selp.b32 	%r56, %r55, %r51, %p5;
	add.s32 	%r57, %r56, %r3;
	ld.global.u32 	%r58, [%rd5+8];
	mul.wide.s32 	%rd10, %r57, 4;
	add.s64 	%rd11, %rd1, %rd10;
	ld.global.u32 	%r59, [%rd11];
	setp.lt.s32 	%p6, %r58, %r59;
	add.s32 	%r60, %r211, 3;
	selp.b32 	%r61, %r60, %r56, %p6;
	add.s32 	%r62, %r61, %r3;
	ld.global.u32 	%r63, [%rd5+12];
	mul.wide.s32 	%rd12, %r62, 4;
	add.s64 	%rd13, %rd1, %rd12;
	ld.global.u32 	%r64, [%rd13];
	setp.lt.s32 	%p7, %r63, %r64;
	add.s32 	%r65, %r211, 4;
	selp.b32 	%r66, %r65, %r61, %p7;
	add.s32 	%r67, %r66, %r3;
	ld.global.u32 	%r68, [%rd5+16];
	mul.wide.s32 	%rd14, %r67, 4;
	add.s64 	%rd15, %rd1, %rd14;
	ld.global.u32 	%r69, [%rd15];
	setp.lt.s32 	%p8, %r68, %r69;
	add.s32 	%r70, %r211, 5;
	selp.b32 	%r71, %r70, %r66, %p8;
	add.s32 	%r72, %r71, %r3;
	ld.global.u32 	%r73, [%rd5+20];
	mul.wide.s32 	%rd16, %r72, 4;
	add.s64 	%rd17, %rd1, %rd16;
	ld.global.u32 	%r74, [%rd17];
	setp.lt.s32 	%p9, %r73, %r74;
	add.s32 	%r75, %r211, 6;
	selp.b32 	%r76, %r75, %r71, %p9;
	add.s32 	%r77, %r76, %r3;
	ld.global.u32 	%r78, [%rd5+24];
	mul.wide.s32 	%rd18, %r77, 4;
	add.s64 	%rd19, %rd1, %rd18;
	ld.global.u32 	%r79, [%rd19];
	setp.lt.s32 	%p10, %r78, %r79;
	add.s32 	%r80, %r211, 7;
	selp.b32 	%r81, %r80, %r76, %p10;
	add.s32 	%r82, %r81, %r3;
	ld.global.u32 	%r83, [%rd5+28];
	mul.wide.s32 	%rd20, %r82, 4;
	add.s64 	%rd21, %rd1, %rd20;
	ld.global.u32 	%r84, [%rd21];
	setp.lt.s32 	%p11, %r83, %r84;
	add.s32 	%r85, %r211, 8;
	selp.b32 	%r86, %r85, %r81, %p11;
	add.s32 	%r87, %r86, %r3;
	ld.global.u32 	%r88, [%rd5+32];
	mul.wide.s32 	%rd22, %r87, 4;
	add.s64 	%rd23, %rd1, %rd22;
	ld.global.u32 	%r89, [%rd23];
	setp.lt.s32 	%p12, %r88, %r89;
	add.s32 	%r90, %r211, 9;
	selp.b32 	%r91, %r90, %r86, %p12;
	add.s32 	%r92, %r91, %r3;
	ld.global.u32 	%r93, [%rd5+36];
	mul.wide.s32 	%rd24, %r92, 4;
	add.s64 	%rd25, %rd1, %rd24;
	ld.global.u32 	%r94, [%rd25];
	setp.lt.s32 	%p13, %r93, %r94;
	add.s32 	%r95, %r211, 10;
	selp.b32 	%r96, %r95, %r91, %p13;
	add.s32 	%r97, %r96, %r3;
	ld.global.u32 	%r98, [%rd5+40];
	mul.wide.s32 	%rd26, %r97, 4;
	add.s64 	%rd27, %rd1, %rd26;
	ld.global.u32 	%r99, [%rd27];
	setp.lt.s32 	%p14, %r98, %r99;
	add.s32 	%r100, %r211, 11;
	selp.b32 	%r101, %r100, %r96, %p14;
	add.s32 	%r102, %r101, %r3;
	ld.global.u32 	%r103, [%rd5+44];
	mul.wide.s32 	%rd28, %r102, 4;
	add.s64 	%rd29, %rd1, %rd28;
	ld.global.u32 	%r104, [%rd29];
	setp.lt.s32 	%p15, %r103, %r104;
	add.s32 	%r105, %r211, 12;
	selp.b32 	%r106, %r105, %r101, %p15;
	add.s32 	%r107, %r106, %r3;
	ld.global.u32 	%r108, [%rd5+48];
	mul.wide.s32 	%rd30, %r107, 4;
	add.s64 	%rd31, %rd1, %rd30;
	ld.global.u32 	%r109, [%rd31];
	setp.lt.s32 	%p16, %r108, %r109;
	add.s32 	%r110, %r211, 13;
	selp.b32 	%r111, %r110, %r106, %p16;
	add.s32 	%r112, %r111, %r3;
	ld.global.u32 	%r113, [%rd5+52];
	mul.wide.s32 	%rd32, %r112, 4;
	add.s64 	%rd33, %rd1, %rd32;
	ld.global.u32 	%r114, [%rd33];
	setp.lt.s32 	%p17, %r113, %r114;
	add.s32 	%r115, %r211, 14;
	selp.b32 	%r116, %r115, %r111, %p17;
	add.s32 	%r117, %r116, %r3;
	ld.global.u32 	%r118, [%rd5+56];
	mul.wide.s32 	%rd34, %r117, 4;
	add.s64 	%rd35, %rd1, %rd34;
	ld.global.u32 	%r119, [%rd35];
	setp.lt.s32 	%p18, %r118, %r119;
	add.s32 	%r120, %r211, 15;
	selp.b32 	%r121, %r120, %r116, %p18;
	add.s32 	%r122, %r121, %r3;
	ld.global.u32 	%r123, [%rd5+60];
	mul.wide.s32 	%rd36, %r122, 4;
	add.s64 	%rd37, %rd1, %rd36;
	ld.global.u32 	%r124, [%rd37];
	setp.lt.s32 	%p19, %r123, %r124;
	add.s32 	%r211, %r211, 16;
	selp.b32 	%r222, %r211, %r121, %p19;
	add.s32 	%r210, %r210, 16;
	add.s32 	%r209, %r209, 16;
	setp.ne.s32 	%p20, %r209, 0;
	@%p20 bra 	$L__BB0_5;
	add.s32 	%r217, %r211, 1;
$L__BB0_7:
	and.b32  	%r125, %r6, 15;
	setp.eq.s32 	%p21, %r125, 0;
	@%p21 bra 	$L__BB0_17;
	not.b16 	%rs9, %rs14;
	add.s16 	%rs10, %rs9, %rs1;
	cvt.u32.u16 	%r127, %rs10;
	and.b32  	%r22, %r127, 15;
	add.s32 	%r128, %r22, -1;
	setp.lt.u32 	%p22, %r128, 7;
	@%p22 bra 	$L__BB0_10;
	add.s32 	%r129, %r217, %r3;
	add.s32 	%r130, %r222, %r3;
	mul.wide.s32 	%rd38, %r129, 4;
	add.s64 	%rd39, %rd1, %rd38;
	ld.global.u32 	%r131, [%rd39];
	mul.wide.s32 	%rd40, %r130, 4;
	add.s64 	%rd41, %rd1, %rd40;
	ld.global.u32 	%r132, [%rd41];
	setp.lt.s32 	%p23, %r131, %r132;
	selp.b32 	%r133, %r217, %r222, %p23;
	add.s32 	%r134, %r217, 1;
	add.s32 	%r135, %r133, %r3;
	ld.global.u32 	%r136, [%rd39+4];
	mul.wide.s32 	%rd42, %r135, 4;
	add.s64 	%rd43, %rd1, %rd42;
	ld.global.u32 	%r137, [%rd43];
	setp.lt.s32 	%p24, %r136, %r137;
	selp.b32 	%r138, %r134, %r133, %p24;
	add.s32 	%r139, %r217, 2;
	add.s32 	%r140, %r138, %r3;
	ld.global.u32 	%r141, [%rd39+8];
	mul.wide.s32 	%rd44, %r140, 4;
	add.s64 	%rd45, %rd1, %rd44;
	ld.global.u32 	%r142, [%rd45];
	setp.lt.s32 	%p25, %r141, %r142;
	selp.b32 	%r143, %r139, %r138, %p25;
	add.s32 	%r144, %r217, 3;
	add.s32 	%r145, %r143, %r3;
	ld.global.u32 	%r146, [%rd39+12];
	mul.wide.s32 	%rd46, %r145, 4;
	add.s64 	%rd47, %rd1, %rd46;
	ld.global.u32 	%r147, [%rd47];
	setp.lt.s32 	%p26, %r146, %r147;
	selp.b32 	%r148, %r144, %r143, %p26;
	add.s32 	%r149, %r217, 4;
	add.s32 	%r150, %r148, %r3;
	ld.global.u32 	%r151, [%rd39+16];
	mul.wide.s32 	%rd48, %r150, 4;
	add.s64 	%rd49, %rd1, %rd48;
	ld.global.u32 	%r152, [%rd49];
	setp.lt.s32 	%p27, %r151, %r152;
	selp.b32 	%r153, %r149, %r148, %p27;
	add.s32 	%r154, %r217, 5;
	add.s32 	%r155, %r153, %r3;
	ld.global.u32 	%r156, [%rd39+20];
	mul.wide.s32 	%rd50, %r155, 4;
	add.s64 	%rd51, %rd1, %rd50;
	ld.global.u32 	%r157, [%rd51];
	setp.lt.s32 	%p28, %r156, %r157;
	selp.b32 	%r158, %r154, %r153, %p28;
	add.s32 	%r159, %r217, 6;
	add.s32 	%r160, %r158, %r3;
	ld.global.u32 	%r161, [%rd39+24];
	mul.wide.s32 	%rd52, %r160, 4;
	add.s64 	%rd53, %rd1, %rd52;
	ld.global.u32 	%r162, [%rd53];
	setp.lt.s32 	%p29, %r161, %r162;
	selp.b32 	%r163, %r159, %r158, %p29;
	add.s32 	%r164, %r217, 7;
	add.s32 	%r165, %r163, %r3;
	ld.global.u32 	%r166, [%rd39+28];
	mul.wide.s32 	%rd54, %r165, 4;
	add.s64 	%rd55, %rd1, %rd54;
	ld.global.u32 	%r167, [%rd55];
	setp.lt.s32 	%p30, %r166, %r167;
	selp.b32 	%r222, %r164, %r163, %p30;
	add.s32 	%r217, %r217, 8;
$L__BB0_10:
	and.b32  	%r168, %r22, 7;
	setp.eq.s32 	%p31, %r168, 0;
	@%p31 bra 	$L__BB0_17;
	not.b16 	%rs11, %rs13;
	add.s16 	%rs12, %rs11, %rs1;
	cvt.u32.u16 	%r170, %rs12;
	and.b32  	%r171, %r170, 7;
	and.b32  	%r28, %r170, 3;
	add.s32 	%r172, %r171, -1;
	setp.lt.u32 	%p32, %r172, 3;
	@%p32 bra 	$L__BB0_13;
	add.s32 	%r173, %r217, %r3;
	add.s32 	%r174, %r222, %r3;
	mul.wide.s32 	%rd56, %r173, 4;
	add.s64 	%rd57, %rd1, %rd56;
	ld.global.u32 	%r175, [%rd57];
	mul.wide.s32 	%rd58, %r174, 4;
	add.s64 	%rd59, %rd1, %rd58;
	ld.global.u32 	%r176, [%rd59];
	setp.lt.s32 	%p33, %r175, %r176;
	selp.b32 	%r177, %r217, %r222, %p33;
	add.s32 	%r178, %r217, 1;
	add.s32 	%r179, %r177, %r3;
	ld.global.u32 	%r180, [%rd57+4];
	mul.wide.s32 	%rd60, %r179, 4;
	add.s64 	%rd61, %rd1, %rd60;
	ld.global.u32 	%r181, [%rd61];
	setp.lt.s32 	%p34, %r180, %r181;
	selp.b32 	%r182, %r178, %r177, %p34;
	add.s32 	%r183, %r217, 2;
	add.s32 	%r184, %r182, %r3;
	ld.global.u32 	%r185, [%rd57+8];
	mul.wide.s32 	%rd62, %r184, 4;
	add.s64 	%rd63, %rd1, %rd62;
	ld.global.u32 	%r186, [%rd63];
	setp.lt.s32 	%p35, %r185, %r186;
	selp.b32 	%r187, %r183, %r182, %p35;
	add.s32 	%r188, %r217, 3;
	add.s32 	%r189, %r187, %r3;
	ld.global.u32 	%r190, [%rd57+12];
	mul.wide.s32 	%rd64, %r189, 4;
	add.s64 	%rd65, %rd1, %rd64;
	ld.global.u32 	%r191, [%rd65];
	setp.lt.s32 	%p36, %r190, %r191;
	selp.b32 	%r222, %r188, %r187, %p36;
	add.s32 	%r217, %r217, 4;
$L__BB0_13:
	setp.eq.s32 	%p37, %r28, 0;
	@%p37 bra 	$L__BB0_17;
	add.s32 	%r192, %r217, %r3;
	add.s32 	%r193, %r222, %r3;
	mul.wide.s32 	%rd66, %r192, 4;
	add.s64 	%rd2, %rd1, %rd66;
	ld.global.u32 	%r194, [%rd2];
	mul.wide.s32 	%rd67, %r193, 4;
	add.s64 	%rd68, %rd1, %rd67;
	ld.global.u32 	%r195, [%rd68];
	setp.lt.s32 	%p38, %r194, %r195;
	selp.b32 	%r222, %r217, %r222, %p38;
	setp.eq.s32 	%p39, %r28, 1;
	@%p39 bra 	$L__BB0_17;
	add.s32 	%r196, %r217, 1;
	add.s32 	%r197, %r222, %r3;
	ld.global.u32 	%r198, [%rd2+4];
	mul.wide.s32 	%rd69, %r197, 4;
	add.s64 	%rd70, %rd1, %rd69;
	ld.global.u32 	%r199, [%rd70];
	setp.lt.s32 	%p40, %r198, %r199;
	selp.b32 	%r222, %r196, %r222, %p40;
	setp.eq.s32 	%p41, %r28, 2;
	@%p41 bra 	$L__BB0_17;
	add.s32 	%r200, %r217, 2;
	add.s32 	%r201, %r222, %r3;
	ld.global.u32 	%r202, [%rd2+8];
	mul.wide.s32 	%rd71, %r201, 4;
	add.s64 	%rd72, %rd1, %rd71;
	ld.global.u32 	%r203, [%rd72];
	setp.lt.s32 	%p42, %r202, %r203;
	selp.b32 	%r222, %r200, %r222, %p42;
$L__BB0_17:
	setp.eq.s32 	%p43, %r222, %r208;
	@%p43 bra 	$L__BB0_19;
	add.s32 	%r204, %r208, %r3;
	mul.wide.s32 	%rd73, %r204, 4;
	add.s64 	%rd74, %rd1, %rd73;
	ld.global.u32 	%r205, [%rd74];
	add.s32 	%r206, %r222, %r3;
	mul.wide.s32 	%rd75, %r206, 4;
	add.s64 	%rd76, %rd1, %rd75;
	ld.global.u32 	%r207, [%rd76];
	st.global.u32 	[%rd74], %r207;
	st.global.u32 	[%rd76], %r205;
$L__BB0_19:
	setp.ne.s32 	%p44, %r7, %r2;
	add.s16 	%rs14, %rs14, 1;
	add.s16 	%rs13, %rs13, 1;
	mov.u32 	%r208, %r7;
	@%p44 bra 	$L__BB0_3;
$L__BB0_20:
	ret;

}
	// .globl	_Z20selectionSort_sharedPii
.visible .entry _Z20selectionSort_sharedPii(
	.param .u64 .ptr .align 1 _Z20selectionSort_sharedPii_param_0,
	.param .u32 _Z20selectionSort_sharedPii_param_1
)
{
	.reg .pred 	%p<49>;
	.reg .b16 	%rs<15>;
	.reg .b32 	%r<284>;
	.reg .b64 	%rd<7>;
	// demoted variable
	.shared .align 4 .b8 _ZZ20selectionSort_sharedPiiE10shared_row[512];
	ld.param.u64 	%rd2, [_Z20selectionSort_sharedPii_param_0];
	ld.param.u32 	%r45, [_Z20selectionSort_sharedPii_param_1];
	cvta.to.global.u64 	%rd1, %rd2;
	mov.u32 	%r46, %ctaid.x;
	mov.u32 	%r1, %ntid.x;
	mov.u32 	%r283, %tid.x;
	mad.lo.s32 	%r3, %r46, %r1, %r283;
	setp.ge.s32 	%p1, %r3, %r45;
	@%p1 bra 	$L__BB1_26;
	mul.lo.s32 	%r4, %r45, %r3;
	setp.ge.s32 	%p2, %r283, %r45;
	@%p2 bra 	$L__BB1_4;
	mov.u32 	%r50, _ZZ20selectionSort_sharedPiiE10shared_row;
	mov.u32 	%r267, %r283;
$L__BB1_3:
	add.s32 	%r47, %r267, %r4;
	mul.wide.s32 	%rd3, %r47, 4;
	add.s64 	%rd4, %rd1, %rd3;
	ld.global.u32 	%r48, [%rd4];
	shl.b32 	%r49, %r267, 2;
	add.s32 	%r51, %r50, %r49;
	st.shared.u32 	[%r51], %r48;
	add.s32 	%r267, %r267, %r1;
	setp.lt.s32 	%p3, %r267, %r45;
	@%p3 bra 	$L__BB1_3;
$L__BB1_4:
	bar.sync 	0;
	add.s32 	%r7, %r45, -1;
	setp.lt.s32 	%p4, %r45, 2;
	@%p4 bra 	$L__BB1_23;
	add.s32 	%r8, %r45, -2;
	cvt.u16.u32 	%rs1, %r45;
	mov.b32 	%r268, 0;
	mov.b16 	%rs13, 0;
	mov.u16 	%rs14, %rs13;
$L__BB1_6:
	sub.s32 	%r10, %r7, %r268;
	sub.s32 	%r54, %r8, %r268;
	add.s32 	%r11, %r268, 1;
	setp.lt.u32 	%p5, %r54, 15;
	mov.u32 	%r277, %r11;
	mov.u32 	%r282, %r268;
	@%p5 bra 	$L__BB1_10;
	and.b32  	%r55, %r10, -16;
	neg.s32 	%r270, %r55;
	shl.b32 	%r56, %r268, 2;
	mov.u32 	%r57, _ZZ20selectionSort_sharedPiiE10shared_row;
	add.s32 	%r58, %r57, %r56;
	add.s32 	%r269, %r58, 32;
	mov.u32 	%r271, %r268;
	mov.u32 	%r282, %r268;
$L__BB1_8:
	.pragma "nounroll";
	add.s32 	%r59, %r271, 1;
	ld.shared.u32 	%r60, [%r269+-28];
	shl.b32 	%r61, %r282, 2;
	add.s32 	%r63, %r57, %r61;
	ld.shared.u32 	%r64, [%r63];
	setp.lt.s32 	%p6, %r60, %r64;
	selp.b32 	%r65, %r59, %r282, %p6;
	ld.shared.u32 	%r66, [%r269+-24];
	shl.b32 	%r67, %r65, 2;
	add.s32 	%r68, %r57, %r67;
	ld.shared.u32 	%r69, [%r68];
	setp.lt.s32 	%p7, %r66, %r69;
	add.s32 	%r70, %r271, 2;
	selp.b32 	%r71, %r70, %r65, %p7;
	ld.shared.u32 	%r72, [%r269+-20];
	shl.b32 	%r73, %r71, 2;
	add.s32 	%r74, %r57, %r73;
	ld.shared.u32 	%r75, [%r74];
	setp.lt.s32 	%p8, %r72, %r75;
	add.s32 	%r76, %r271, 3;
	selp.b32 	%r77, %r76, %r71, %p8;
	ld.shared.u32 	%r78, [%r269+-16];
	shl.b32 	%r79, %r77, 2;
	add.s32 	%r80, %r57, %r79;
	ld.shared.u32 	%r81, [%r80];
	setp.lt.s32 	%p9, %r78, %r81;
	add.s32 	%r82, %r271, 4;
	selp.b32 	%r83, %r82, %r77, %p9;
	ld.shared.u32 	%r84, [%r269+-12];
	shl.b32 	%r85, %r83, 2;
	add.s32 	%r86, %r57, %r85;
	ld.shared.u32 	%r87, [%r86];
	setp.lt.s32 	%p10, %r84, %r87;
	add.s32 	%r88, %r271, 5;
	selp.b32 	%r89, %r88, %r83, %p10;
	ld.shared.u32 	%r90, [%r269+-8];
	shl.b32 	%r91, %r89, 2;
	add.s32 	%r92, %r57, %r91;
	ld.shared.u32 	%r93, [%r92];
	setp.lt.s32 	%p11, %r90, %r93;
	add.s32 	%r94, %r271, 6;
	selp.b32 	%r95, %r94, %r89, %p11;
	ld.shared.u32 	%r96, [%r269+-4];
	shl.b32 	%r97, %r95, 2;
	add.s32 	%r98, %r57, %r97;
	ld.shared.u32 	%r99, [%r98];
	setp.lt.s32 	%p12, %r96, %r99;
	add.s32 	%r100, %r271, 7;
	selp.b32 	%r101, %r100, %r95, %p12;
	ld.shared.u32 	%r102, [%r269];
	shl.b32 	%r103, %r101, 2;
	add.s32 	%r104, %r57, %r103;
	ld.shared.u32 	%r105, [%r104];
	setp.lt.s32 	%p13, %r102, %r105;
	add.s32 	%r106, %r271, 8;
	selp.b32 	%r107, %r106, %r101, %p13;
	ld.shared.u32 	%r108, [%r269+4];
	shl.b32 	%r109, %r107, 2;
	add.s32 	%r110, %r57, %r109;
	ld.shared.u32 	%r111, [%r110];
	setp.lt.s32 	%p14, %r108, %r111;
	add.s32 	%r112, %r271, 9;
	selp.b32 	%r113, %r112, %r107, %p14;
	ld.shared.u32 	%r114, [%r269+8];
	shl.b32 	%r115, %r113, 2;
	add.s32 	%r116, %r57, %r115;
	ld.shared.u32 	%r117, [%r116];
	setp.lt.s32 	%p15, %r114, %r117;
	add.s32 	%r118, %r271, 10;
	selp.b32 	%r119, %r118, %r113, %p15;
	ld.shared.u32 	%r120, [%r269+12];
	shl.b32 	%r121, %r119, 2;
	add.s32 	%r122, %r57, %r121;
	ld.shared.u32 	%r123, [%r122];
	setp.lt.s32 	%p16, %r120, %r123;
	add.s32 	%r124, %r271, 11;
	selp.b32 	%r125, %r124, %r119, %p16;
	ld.shared.u32 	%r126, [%r269+16];
	shl.b32 	%r127, %r125, 2;
	add.s32 	%r128, %r57, %r127;
	ld.shared.u32 	%r129, [%r128];
	setp.lt.s32 	%p17, %r126, %r129;
	add.s32 	%r130, %r271, 12;
	selp.b32 	%r131, %r130, %r125, %p17;
	ld.shared.u32 	%r132, [%r269+20];
	shl.b32 	%r133, %r131, 2;
	add.s32 	%r134, %r57, %r133;
	ld.shared.u32 	%r135, [%r134];
	setp.lt.s32 	%p18, %r132, %r135;
	add.s32 	%r136, %r271, 13;
	selp.b32 	%r137, %r136, %r131, %p18;
	ld.shared.u32 	%r138, [%r269+24];
	shl.b32 	%r139, %r137, 2;
	add.s32 	%r140, %r57, %r139;
	ld.shared.u32 	%r141, [%r140];
	setp.lt.s32 	%p19, %r138, %r141;
	add.s32 	%r142, %r271, 14;
	selp.b32 	%r143, %r142, %r137, %p19;
	ld.shared.u32 	%r144, [%r269+28];
	shl.b32 	%r145, %r143, 2;
	add.s32 	%r146, %r57, %r145;
	ld.shared.u32 	%r147, [%r146];
	setp.lt.s32 	%p20, %r144, %r147;
	add.s32 	%r148, %r271, 15;
	selp.b32 	%r149, %r148, %r143, %p20;
	ld.shared.u32 	%r150, [%r269+32];
	shl.b32 	%r151, %r149, 2;
	add.s32 	%r152, %r57, %r151;
	ld.shared.u32 	%r153, [%r152];
	setp.lt.s32 	%p21, %r150, %r153;
	add.s32 	%r271, %r271, 16;
	selp.b32 	%r282, %r271, %r149, %p21;
	add.s32 	%r270, %r270, 16;
	add.s32 	%r269, %r269, 64;
	setp.ne.s32 	%p22, %r270, 0;
	@%p22 bra 	$L__BB1_8;
	add.s32 	%r277, %r271, 1;
$L__BB1_10:
	and.b32  	%r154, %r10, 15;
	setp.eq.s32 	%p23, %r154, 0;
	@%p23 bra 	$L__BB1_20;
	not.b16 	%rs9, %rs14;
	add.s16 	%rs10, %rs9, %rs1;
	cvt.u32.u16 	%r156, %rs10;
	and.b32  	%r26, %r156, 15;
	add.s32 	%r157, %r26, -1;
	setp.lt.u32 	%p24, %r157, 7;
	@%p24 bra 	$L__BB1_13;
	shl.b32 	%r158, %r277, 2;
	mov.u32 	%r159, _ZZ20selectionSort_sharedPiiE10shared_row;
	add.s32 	%r160, %r159, %r158;
	ld.shared.u32 	%r161, [%r160];
	shl.b32 	%r162, %r282, 2;
	add.s32 	%r163, %r159, %r162;
	ld.shared.u32 	%r164, [%r163];
	setp.lt.s32 	%p25, %r161, %r164;
	selp.b32 	%r165, %r277, %r282, %p25;
	add.s32 	%r166, %r277, 1;
	ld.shared.u32 	%r167, [%r160+4];
	shl.b32 	%r168, %r165, 2;
	add.s32 	%r169, %r159, %r168;
	ld.shared.u32 	%r170, [%r169];
	setp.lt.s32 	%p26, %r167, %r170;
	selp.b32 	%r171, %r166, %r165, %p26;
	add.s32 	%r172, %r277, 2;
	ld.shared.u32 	%r173, [%r160+8];
	shl.b32 	%r174, %r171, 2;
	add.s32 	%r175, %r159, %r174;
	ld.shared.u32 	%r176, [%r175];
	setp.lt.s32 	%p27, %r173, %r176;
	selp.b32 	%r177, %r172, %r171, %p27;
	add.s32 	%r178, %r277, 3;
	ld.shared.u32 	%r179, [%r160+12];
	shl.b32 	%r180, %r177, 2;
	add.s32 	%r181, %r159, %r180;
	ld.shared.u32 	%r182, [%r181];
	setp.lt.s32 	%p28, %r179, %r182;
	selp.b32 	%r183, %r178, %r177, %p28;
	add.s32 	%r184, %r277, 4;
	ld.shared.u32 	%r185, [%r160+16];
	shl.b32 	%r186, %r183, 2;
	add.s32 	%r187, %r159, %r186;
	ld.shared.u32 	%r188, [%r187];
	setp.lt.s32 	%p29, %r185, %r188;
	selp.b32 	%r189, %r184, %r183, %p29;
	add.s32 	%r190, %r277, 5;
	ld.shared.u32 	%r191, [%r160+20];
	shl.b32 	%r192, %r189, 2;
	add.s32 	%r193, %r159, %r192;
	ld.shared.u32 	%r194, [%r193];
	setp.lt.s32 	%p30, %r191, %r194;
	selp.b32 	%r195, %r190, %r189, %p30;
	add.s32 	%r196, %r277, 6;
	ld.shared.u32 	%r197, [%r160+24];
	shl.b32 	%r198, %r195, 2;
	add.s32 	%r199, %r159, %r198;
	ld.shared.u32 	%r200, [%r199];
	setp.lt.s32 	%p31, %r197, %r200;
	selp.b32 	%r201, %r196, %r195, %p31;
	add.s32 	%r202, %r277, 7;
	ld.shared.u32 	%r203, [%r160+28];
	shl.b32 	%r204, %r201, 2;
	add.s32 	%r205, %r159, %r204;
	ld.shared.u32 	%r206, [%r205];
	setp.lt.s32 	%p32, %r203, %r206;
	selp.b32 	%r282, %r202, %r201, %p32;
	add.s32 	%r277, %r277, 8;
$L__BB1_13:
	and.b32  	%r207, %r26, 7;
	setp.eq.s32 	%p33, %r207, 0;
	@%p33 bra 	$L__BB1_20;
	not.b16 	%rs11, %rs13;
	add.s16 	%rs12, %rs11, %rs1;
	cvt.u32.u16 	%r209, %rs12;
	and.b32  	%r210, %r209, 7;
	and.b32  	%r32, %r209, 3;
	add.s32 	%r211, %r210, -1;
	setp.lt.u32 	%p34, %r211, 3;
	@%p34 bra 	$L__BB1_16;
	shl.b32 	%r212, %r277, 2;
	mov.u32 	%r213, _ZZ20selectionSort_sharedPiiE10shared_row;
	add.s32 	%r214, %r213, %r212;
	ld.shared.u32 	%r215, [%r214];
	shl.b32 	%r216, %r282, 2;
	add.s32 	%r217, %r213, %r216;
	ld.shared.u32 	%r218, [%r217];
	setp.lt.s32 	%p35, %r215, %r218;
	selp.b32 	%r219, %r277, %r282, %p35;
	add.s32 	%r220, %r277, 1;
	ld.shared.u32 	%r221, [%r214+4];
	shl.b32 	%r222, %r219, 2;
	add.s32 	%r223, %r213, %r222;
	ld.shared.u32 	%r224, [%r223];
	setp.lt.s32 	%p36, %r221, %r224;
	selp.b32 	%r225, %r220, %r219, %p36;
	add.s32 	%r226, %r277, 2;
	ld.shared.u32 	%r227, [%r214+8];
	shl.b32 	%r228, %r225, 2;
	add.s32 	%r229, %r213, %r228;
	ld.shared.u32 	%r230, [%r229];
	setp.lt.s32 	%p37, %r227, %r230;
	selp.b32 	%r231, %r226, %r225, %p37;
	add.s32 	%r232, %r277, 3;
	ld.shared.u32 	%r233, [%r214+12];
	shl.b32 	%r234, %r231, 2;
	add.s32 	%r235, %r213, %r234;
	ld.shared.u32 	%r236, [%r235];
	setp.lt.s32 	%p38, %r233, %r236;
	selp.b32 	%r282, %r232, %r231, %p38;
	add.s32 	%r277, %r277, 4;
$L__BB1_16:
	setp.eq.s32 	%p39, %r32, 0;
	@%p39 bra 	$L__BB1_20;
	shl.b32 	%r237, %r277, 2;
	mov.u32 	%r238, _ZZ20selectionSort_sharedPiiE10shared_row;
	add.s32 	%r38, %r238, %r237;
	ld.shared.u32 	%r239, [%r38];
	shl.b32 	%r240, %r282, 2;
	add.s32 	%r241, %r238, %r240;
	ld.shared.u32 	%r242, [%r241];
	setp.lt.s32 	%p40, %r239, %r242;
	selp.b32 	%r282, %r277, %r282, %p40;
	setp.eq.s32 	%p41, %r32, 1;
	@%p41 bra 	$L__BB1_20;
	add.s32 	%r243, %r277, 1;
	ld.shared.u32 	%r244, [%r38+4];
	shl.b32 	%r245, %r282, 2;
	add.s32 	%r247, %r238, %r245;
	ld.shared.u32 	%r248, [%r247];
	setp.lt.s32 	%p42, %r244, %r248;
	selp.b32 	%r282, %r243, %r282, %p42;
	setp.eq.s32 	%p43, %r32, 2;
	@%p43 bra 	$L__BB1_20;
	add.s32 	%r249, %r277, 2;
	ld.shared.u32 	%r250, [%r38+8];
	shl.b32 	%r251, %r282, 2;
	add.s32 	%r253, %r238, %r251;
	ld.shared.u32 	%r254, [%r253];
	setp.lt.s32 	%p44, %r250, %r254;
	selp.b32 	%r282, %r249, %r282, %p44;
$L__BB1_20:
	setp.eq.s32 	%p45, %r282, %r268;
	@%p45 bra 	$L__BB1_22;
	shl.b32 	%r255, %r268, 2;
	mov.u32 	%r256, _ZZ20selectionSort_sharedPiiE10shared_row;
	add.s32 	%r257, %r256, %r255;
	ld.shared.u32 	%r258, [%r257];
	shl.b32 	%r259, %r282, 2;
	add.s32 	%r260, %r256, %r259;
	ld.shared.u32 	%r261, [%r260];
	st.shared.u32 	[%r257], %r261;
	st.shared.u32 	[%r260], %r258;
$L__BB1_22:
	setp.ne.s32 	%p46, %r11, %r7;
	add.s16 	%rs14, %rs14, 1;
	add.s16 	%rs13, %rs13, 1;
	mov.u32 	%r268, %r11;
	@%p46 bra 	$L__BB1_6;
$L__BB1_23:
	setp.ge.s32 	%p47, %r283, %r45;
	bar.sync 	0;
	@%p47 bra 	$L__BB1_26;
	mov.u32 	%r263, _ZZ20selectionSort_sharedPiiE10shared_row;
$L__BB1_25:
	shl.b32 	%r262, %r283, 2;
	add.s32 	%r264, %r263, %r262;
	ld.shared.u32 	%r265, [%r264];
	add.s32 	%r266, %r283, %r4;
	mul.wide.s32 	%rd5, %r266, 4;
	add.s64 	%rd6, %rd1, %rd5;
	st.global.u32 	[%rd6], %r265;
	add.s32 	%r283, %r283, %r1;
	setp.lt.s32 	%p48, %r283, %r45;
	@%p48 bra 	$L__BB1_25;
$L__BB1_26:
	ret;

}
	// .globl	_Z17findMinMax_globalPiS_S_i
.visible .entry _Z17findMinMax_globalPiS_S_i(
	.param .u64 .ptr .align 1 _Z17findMinMax_globalPiS_S_i_param_0,
	.param .u64 .ptr .align 1 _Z17findMinMax_globalPiS_S_i_param_1,
	.param .u64 .ptr .align 1 _Z17findMinMax_globalPiS_S_i_param_2,
	.param .u32 _Z17findMinMax_globalPiS_S_i_param_3
)
{
	.reg .pred 	%p<11>;
	.reg .b32 	%r<165>;
	.reg .b64 	%rd<26>;

	ld.param.u64 	%rd7, [_Z17findMinMax_globalPiS_S_i_param_0];
	ld.param.u64 	%rd8, [_Z17findMinMax_globalPiS_S_i_param_1];
	ld.param.u64 	%rd9, [_Z17findMinMax_globalPiS_S_i_param_2];
	ld.param.u32 	%r50, [_Z17findMinMax_globalPiS_S_i_param_3];
	mov.u32 	%r51, %ctaid.x;
	mov.u32 	%r52, %ntid.x;
	mov.u32 	%r53, %tid.x;
	mad.lo.s32 	%r1, %r51, %r52, %r53;
	setp.ge.s32 	%p1, %r1, %r50;
	@%p1 bra 	$L__BB2_16;
	cvta.to.global.u64 	%rd1, %rd7;
	mul.lo.s32 	%r2, %r50, %r1;
	mul.wide.s32 	%rd10, %r2, 4;
	add.s64 	%rd2, %rd1, %rd10;
	ld.global.u32 	%r163, [%rd2];
	setp.lt.s32 	%p2, %r50, 2;
	mov.u32 	%r164, %r163;
	@%p2 bra 	$L__BB2_15;
	add.s32 	%r4, %r50, -1;
	add.s32 	%r56, %r50, -2;
	and.b32  	%r5, %r4, 15;
	setp.lt.u32 	%p3, %r56, 15;
	mov.b32 	%r151, 1;
	mov.u32 	%r164, %r163;
	@%p3 bra 	$L__BB2_6;
	and.b32  	%r58, %r4, -16;
	neg.s32 	%r141, %r58;
	add.s64 	%rd12, %rd10, %rd1;
	add.s64 	%rd25, %rd12, 32;
	mov.b32 	%r140, 0;
	mov.u32 	%r164, %r163;
$L__BB2_4:
	.pragma "nounroll";
	ld.global.u32 	%r59, [%rd25+-28];
	min.s32 	%r60, %r59, %r163;
	max.s32 	%r61, %r59, %r164;
	ld.global.u32 	%r62, [%rd25+-24];
	min.s32 	%r63, %r62, %r60;
	max.s32 	%r64, %r62, %r61;
	ld.global.u32 	%r65, [%rd25+-20];
	min.s32 	%r66, %r65, %r63;
	max.s32 	%r67, %r65, %r64;
	ld.global.u32 	%r68, [%rd25+-16];
	min.s32 	%r69, %r68, %r66;
	max.s32 	%r70, %r68, %r67;
	ld.global.u32 	%r71, [%rd25+-12];
	min.s32 	%r72, %r71, %r69;
	max.s32 	%r73, %r71, %r70;
	ld.global.u32 	%r74, [%rd25+-8];
	min.s32 	%r75, %r74, %r72;
	max.s32 	%r76, %r74, %r73;
	ld.global.u32 	%r77, [%rd25+-4];
	min.s32 	%r78, %r77, %r75;
	max.s32 	%r79, %r77, %r76;
	ld.global.u32 	%r80, [%rd25];
	min.s32 	%r81, %r80, %r78;
	max.s32 	%r82, %r80, %r79;
	ld.global.u32 	%r83, [%rd25+4];
	min.s32 	%r84, %r83, %r81;
	max.s32 	%r85, %r83, %r82;
	ld.global.u32 	%r86, [%rd25+8];
	min.s32 	%r87, %r86, %r84;
	max.s32 	%r88, %r86, %r85;
	ld.global.u32 	%r89, [%rd25+12];
	min.s32 	%r90, %r89, %r87;
	max.s32 	%r91, %r89, %r88;
	ld.global.u32 	%r92, [%rd25+16];
	min.s32 	%r93, %r92, %r90;
	max.s32 	%r94, %r92, %r91;
	ld.global.u32 	%r95, [%rd25+20];
	min.s32 	%r96, %r95, %r93;
	max.s32 	%r97, %r95, %r94;
	ld.global.u32 	%r98, [%rd25+24];
	min.s32 	%r99, %r98, %r96;
	max.s32 	%r100, %r98, %r97;
	ld.global.u32 	%r101, [%rd25+28];
	min.s32 	%r102, %r101, %r99;
	max.s32 	%r103, %r101, %r100;
	ld.global.u32 	%r104, [%rd25+32];
	min.s32 	%r163, %r104, %r102;
	max.s32 	%r164, %r104, %r103;
	add.s32 	%r141, %r141, 16;
	add.s32 	%r140, %r140, 16;
	add.s64 	%rd25, %rd25, 64;
	setp.ne.s32 	%p4, %r141, 0;
	@%p4 bra 	$L__BB2_4;
	add.s32 	%r151, %r140, 1;
$L__BB2_6:
	setp.eq.s32 	%p5, %r5, 0;
	@%p5 bra 	$L__BB2_15;
	and.b32  	%r21, %r4, 7;
	setp.lt.u32 	%p6, %r5, 8;
	@%p6 bra 	$L__BB2_9;
	mul.wide.s32 	%rd13, %r151, 4;
	add.s64 	%rd14, %rd2, %rd13;
	ld.global.u32 	%r106, [%rd14];
	min.s32 	%r107, %r106, %r163;
	max.s32 	%r108, %r106, %r164;
	ld.global.u32 	%r109, [%rd14+4];
	min.s32 	%r110, %r109, %r107;
	max.s32 	%r111, %r109, %r108;
	ld.global.u32 	%r112, [%rd14+8];
	min.s32 	%r113, %r112, %r110;
	max.s32 	%r114, %r112, %r111;
	ld.global.u32 	%r115, [%rd14+12];
	min.s32 	%r116, %r115, %r113;
	max.s32 	%r117, %r115, %r114;
	ld.global.u32 	%r118, [%rd14+16];
	min.s32 	%r119, %r118, %r116;
	max.s32 	%r120, %r118, %r117;
	ld.global.u32 	%r121, [%rd14+20];
	min.s32 	%r122, %r121, %r119;
	max.s32 	%r123, %r121, %r120;
	ld.global.u32 	%r124, [%rd14+24];
	min.s32 	%r125, %r124, %r122;
	max.s32 	%r126, %r124, %r123;
	ld.global.u32 	%r127, [%rd14+28];
	min.s32 	%r163, %r127, %r125;
	max.s32 	%r164, %r127, %r126;
	add.s32 	%r151, %r151, 8;
$L__BB2_9:
	setp.eq.s32 	%p7, %r21, 0;
	@%p7 bra 	$L__BB2_15;
	and.b32  	%r30, %r4, 3;
	setp.lt.u32 	%p8, %r21, 4;
	@%p8 bra 	$L__BB2_12;
	mul.wide.s32 	%rd15, %r151, 4;
	add.s64 	%rd16, %rd2, %rd15;
	ld.global.u32 	%r129, [%rd16];
	min.s32 	%r130, %r129, %r163;
	max.s32 	%r131, %r129, %r164;
	ld.global.u32 	%r132, [%rd16+4];
	min.s32 	%r133, %r132, %r130;
	max.s32 	%r134, %r132, %r131;
	ld.global.u32 	%r135, [%rd16+8];
	min.s32 	%r136, %r135, %r133;
	max.s32 	%r137, %r135, %r134;
	ld.global.u32 	%r138, [%rd16+12];
	min.s32 	%r163, %r138, %r136;
	max.s32 	%r164, %r138, %r137;
	add.s32 	%r151, %r151, 4;
$L__BB2_12:
	setp.eq.s32 	%p9, %r30, 0;
	@%p9 bra 	$L__BB2_15;
	neg.s32 	%r159, %r30;
$L__BB2_14:
	.pragma "nounroll";
	mul.wide.s32 	%rd18, %r151, 4;
	add.s64 	%rd19, %rd2, %rd18;
	ld.global.u32 	%r139, [%rd19];
	min.s32 	%r163, %r139, %r163;
	max.s32 	%r164, %r139, %r164;
	add.s32 	%r151, %r151, 1;
	add.s32 	%r159, %r159, 1;
	setp.ne.s32 	%p10, %r159, 0;
	@%p10 bra 	$L__BB2_14;
$L__BB2_15:
	cvta.to.global.u64 	%rd20, %rd8;
	mul.wide.s32 	%rd21, %r1, 4;
	add.s64 	%rd22, %rd20, %rd21;
	st.global.u32 	[%rd22], %r163;
	cvta.to.global.u64 	%rd23, %rd9;
	add.s64 	%rd24, %rd23, %rd21;
	st.global.u32 	[%rd24], %r164;
$L__BB2_16:
	ret;

}
	// .globl	_Z17findMinMax_sharedPiS_S_i
.visible .entry _Z17findMinMax_sharedPiS_S_i(
	.param .u64 .ptr .align 1 _Z17findMinMax_sharedPiS_S_i_param_0,
	.param .u64 .ptr .align 1 _Z17findMinMax_sharedPiS_S_i_param_1,
	.param .u64 .ptr .align 1 _Z17findMinMax_sharedPiS_S_i_param_2,
	.param .u32 _Z17findMinMax_sharedPiS_S_i_param_3
)
{
	.reg .pred 	%p<13>;
	.reg .b32 	%r<134>;
	.reg .b64 	%rd<12>;
	// demoted variable
	.shared .align 4 .b8 _ZZ17findMinMax_sharedPiS_S_iE10shared_row[512];
	ld.param.u64 	%rd2, [_Z17findMinMax_sharedPiS_S_i_param_0];
	ld.param.u64 	%rd3, [_Z17findMinMax_sharedPiS_S_i_param_1];
	ld.param.u64 	%rd4, [_Z17findMinMax_sharedPiS_S_i_param_2];
	ld.param.u32 	%r48, [_Z17findMinMax_sharedPiS_S_i_param_3];
	mov.u32 	%r49, %ctaid.x;
	mov.u32 	%r1, %ntid.x;
	mov.u32 	%r111, %tid.x;
	mad.lo.s32 	%r3, %r49, %r1, %r111;
	setp.ge.s32 	%p1, %r3, %r48;
	@%p1 bra 	$L__BB3_18;
	setp.ge.s32 	%p2, %r111, %r48;
	@%p2 bra 	$L__BB3_4;
	cvta.to.global.u64 	%rd1, %rd2;
	mul.lo.s32 	%r4, %r48, %r3;
	mov.u32 	%r53, _ZZ17findMinMax_sharedPiS_S_iE10shared_row;
$L__BB3_3:
	add.s32 	%r50, %r111, %r4;
	mul.wide.s32 	%rd5, %r50, 4;
	add.s64 	%rd6, %rd1, %rd5;
	ld.global.u32 	%r51, [%rd6];
	shl.b32 	%r52, %r111, 2;
	add.s32 	%r54, %r53, %r52;
	st.shared.u32 	[%r54], %r51;
	add.s32 	%r111, %r111, %r1;
	setp.lt.s32 	%p3, %r111, %r48;
	@%p3 bra 	$L__BB3_3;
$L__BB3_4:
	bar.sync 	0;
	ld.shared.u32 	%r132, [_ZZ17findMinMax_sharedPiS_S_iE10shared_row];
	setp.lt.s32 	%p4, %r48, 2;
	mov.u32 	%r133, %r132;
	@%p4 bra 	$L__BB3_17;
	add.s32 	%r8, %r48, -1;
	add.s32 	%r57, %r48, -2;
	and.b32  	%r9, %r8, 7;
	setp.lt.u32 	%p5, %r57, 7;
	mov.b32 	%r124, 1;
	mov.u32 	%r133, %r132;
	@%p5 bra 	$L__BB3_9;
	mov.u32 	%r60, _ZZ17findMinMax_sharedPiS_S_iE10shared_row;
	add.s32 	%r112, %r60, 16;
	and.b32  	%r61, %r8, -8;
	neg.s32 	%r114, %r61;
	mov.b32 	%r113, 0;
	mov.u32 	%r133, %r132;
$L__BB3_7:
	.pragma "nounroll";
	ld.shared.u32 	%r62, [%r112+-12];
	min.s32 	%r63, %r62, %r132;
	max.s32 	%r64, %r62, %r133;
	ld.shared.u32 	%r65, [%r112+-8];
	min.s32 	%r66, %r65, %r63;
	max.s32 	%r67, %r65, %r64;
	ld.shared.u32 	%r68, [%r112+-4];
	min.s32 	%r69, %r68, %r66;
	max.s32 	%r70, %r68, %r67;
	ld.shared.u32 	%r71, [%r112];
	min.s32 	%r72, %r71, %r69;
	max.s32 	%r73, %r71, %r70;
	ld.shared.u32 	%r74, [%r112+4];
	min.s32 	%r75, %r74, %r72;
	max.s32 	%r76, %r74, %r73;
	ld.shared.u32 	%r77, [%r112+8];
	min.s32 	%r78, %r77, %r75;
	max.s32 	%r79, %r77, %r76;
	ld.shared.u32 	%r80, [%r112+12];
	min.s32 	%r81, %r80, %r78;
	max.s32 	%r82, %r80, %r79;
	ld.shared.u32 	%r83, [%r112+16];
	min.s32 	%r132, %r83, %r81;
	max.s32 	%r133, %r83, %r82;
	add.s32 	%r114, %r114, 8;
	add.s32 	%r113, %r113, 8;
	add.s32 	%r112, %r112, 32;
	setp.ne.s32 	%p6, %r114, 0;
	@%p6 bra 	$L__BB3_7;
	add.s32 	%r124, %r113, 1;
$L__BB3_9:
	setp.eq.s32 	%p7, %r9, 0;
	@%p7 bra 	$L__BB3_17;
	and.b32  	%r27, %r8, 3;
	setp.lt.u32 	%p8, %r9, 4;
	@%p8 bra 	$L__BB3_12;
	shl.b32 	%r85, %r124, 2;
	mov.u32 	%r86, _ZZ17findMinMax_sharedPiS_S_iE10shared_row;
	add.s32 	%r87, %r86, %r85;
	ld.shared.u32 	%r88, [%r87];
	min.s32 	%r89, %r88, %r132;
	max.s32 	%r90, %r88, %r133;
	ld.shared.u32 	%r91, [%r87+4];
	min.s32 	%r92, %r91, %r89;
	max.s32 	%r93, %r91, %r90;
	ld.shared.u32 	%r94, [%r87+8];
	min.s32 	%r95, %r94, %r92;
	max.s32 	%r96, %r94, %r93;
	ld.shared.u32 	%r97, [%r87+12];
	min.s32 	%r132, %r97, %r95;
	max.s32 	%r133, %r97, %r96;
	add.s32 	%r124, %r124, 4;
$L__BB3_12:
	setp.eq.s32 	%p9, %r27, 0;
	@%p9 bra 	$L__BB3_17;
	setp.eq.s32 	%p10, %r27, 1;
	@%p10 bra 	$L__BB3_15;
	shl.b32 	%r99, %r124, 2;
	mov.u32 	%r100, _ZZ17findMinMax_sharedPiS_S_iE10shared_row;
	add.s32 	%r101, %r100, %r99;
	ld.shared.u32 	%r102, [%r101];
	min.s32 	%r103, %r102, %r132;
	max.s32 	%r104, %r102, %r133;
	ld.shared.u32 	%r105, [%r101+4];
	min.s32 	%r132, %r105, %r103;
	max.s32 	%r133, %r105, %r104;
	add.s32 	%r124, %r124, 2;
$L__BB3_15:
	and.b32  	%r106, %r8, 1;
	setp.eq.b32 	%p11, %r106, 1;
	not.pred 	%p12, %p11;
	@%p12 bra 	$L__BB3_17;
	shl.b32 	%r107, %r124, 2;
	mov.u32 	%r108, _ZZ17findMinMax_sharedPiS_S_iE10shared_row;
	add.s32 	%r109, %r108, %r107;
	ld.shared.u32 	%r110, [%r109];
	min.s32 	%r132, %r110, %r132;
	max.s32 	%r133, %r110, %r133;
$L__BB3_17:
	cvta.to.global.u64 	%rd7, %rd3;
	mul.wide.s32 	%rd8, %r3, 4;
	add.s64 	%rd9, %rd7, %rd8;
	st.global.u32 	[%rd9], %r132;
	cvta.to.global.u64 	%rd10, %rd4;
	add.s64 	%rd11, %rd10, %rd8;
	st.global.u32 	[%rd11], %r133;
$L__BB3_18:
	ret;

}


// ===== COMPILED SASS (sm_100) =====

	.target	sm_100

	.elftype	@"ET_EXEC"


//--------------------- .note.nv.tkinfo           --------------------------
	.section	.note.nv.tkinfo,"",@"SHT_NOTE"
	.sectionflags	@"SHF_NOTE_NV_TKINFO"
	.tkinfo
        /*0018*/ 	.word	0x00000002
        /*0030*/ 	.string	""
        /*0030*/ 	.string	"ptxas"
        /*0030*/ 	.string	"Cuda compilation tools, release 13.0, V13.0.88"
        /*0030*/ 	.string	"Build cuda_13.0.r13.0/compiler.36424714_0"
        /*0030*/ 	.string	"-arch sm_100 -m 64 "



//--------------------- .note.nv.cuinfo           --------------------------
	.section	.note.nv.cuinfo,"",@"SHT_NOTE"
	.sectionflags	@"SHF_NOTE_NV_CUINFO"
        /*0018*/ 	.short	0x0002
        /*001a*/ 	.short	0x0064
        /*001c*/ 	.short	0x0082
	.zero		2


//--------------------- .nv.info                  --------------------------
	.section	.nv.info,"",@"SHT_CUDA_INFO"
	.align	4


	//----- nvinfo : EIATTR_REGCOUNT
	.align		4
        /*0000*/ 	.byte	0x04, 0x2f
        /*0002*/ 	.short	(.L_1 - .L_0)
	.align		4
.L_0:
        /*0004*/ 	.word	index@(_Z20selectionSort_globalPii)
        /*0008*/ 	.word	0x0000001a


	//----- nvinfo : EIATTR_FRAME_SIZE
	.align		4
.L_1:
        /*000c*/ 	.byte	0x04, 0x11
        /*000e*/ 	.short	(.L_3 - .L_2)
	.align		4
.L_2:
        /*0010*/ 	.word	index@(_Z20selectionSort_globalPii)
        /*0014*/ 	.word	0x00000000


	//----- nvinfo : EIATTR_REGCOUNT
	.align		4
.L_3:
        /*0018*/ 	.byte	0x04, 0x2f
        /*001a*/ 	.short	(.L_5 - .L_4)
	.align		4
.L_4:
        /*001c*/ 	.word	index@(_Z20selectionSort_sharedPii)
        /*0020*/ 	.word	0x00000012


	//----- nvinfo : EIATTR_FRAME_SIZE
	.align		4
.L_5:
        /*0024*/ 	.byte	0x04, 0x11
        /*0026*/ 	.short	(.L_7 - .L_6)
	.align		4
.L_6:
        /*0028*/ 	.word	index@(_Z20selectionSort_sharedPii)
        /*002c*/ 	.word	0x00000000


	//----- nvinfo : EIATTR_REGCOUNT
	.align		4
.L_7:
        /*0030*/ 	.byte	0x04, 0x2f
        /*0032*/ 	.short	(.L_9 - .L_8)
	.align		4
.L_8:
        /*0034*/ 	.word	index@(_Z17findMinMax_globalPiS_S_i)
        /*0038*/ 	.word	0x0000001c


	//----- nvinfo : EIATTR_FRAME_SIZE
	.align		4
.L_9:
        /*003c*/ 	.byte	0x04, 0x11
        /*003e*/ 	.short	(.L_11 - .L_10)
	.align		4
.L_10:
        /*0040*/ 	.word	index@(_Z17findMinMax_globalPiS_S_i)
        /*0044*/ 	.word	0x00000000


	//----- nvinfo : EIATTR_REGCOUNT
	.align		4
.L_11:
        /*0048*/ 	.byte	0x04, 0x2f
        /*004a*/ 	.short	(.L_13 - .L_12)
	.align		4
.L_12:
        /*004c*/ 	.word	index@(_Z17findMinMax_sharedPiS_S_i)
        /*0050*/ 	.word	0x00000015


	//----- nvinfo : EIATTR_FRAME_SIZE
	.align		4
.L_13:
        /*0054*/ 	.byte	0x04, 0x11
        /*0056*/ 	.short	(.L_15 - .L_14)
	.align		4
.L_14:
        /*0058*/ 	.word	index@(_Z17findMinMax_sharedPiS_S_i)
        /*005c*/ 	.word	0x00000000


	//----- nvinfo : EIATTR_MIN_STACK_SIZE
	.align		4
.L_15:
        /*0060*/ 	.byte	0x04, 0x12
        /*0062*/ 	.short	(.L_17 - .L_16)
	.align		4
.L_16:
        /*0064*/ 	.word	index@(_Z17findMinMax_sharedPiS_S_i)
        /*0068*/ 	.word	0x00000000


	//----- nvinfo : EIATTR_MIN_STACK_SIZE
	.align		4
.L_17:
        /*006c*/ 	.byte	0x04, 0x12
        /*006e*/ 	.short	(.L_19 - .L_18)
	.align		4
.L_18:
        /*0070*/ 	.word	index@(_Z17findMinMax_globalPiS_S_i)
        /*0074*/ 	.word	0x00000000


	//----- nvinfo : EIATTR_MIN_STACK_SIZE
	.align		4
.L_19:
        /*0078*/ 	.byte	0x04, 0x12
        /*007a*/ 	.short	(.L_21 - .L_20)
	.align		4
.L_20:
        /*007c*/ 	.word	index@(_Z20selectionSort_sharedPii)
        /*0080*/ 	.word	0x00000000


	//----- nvinfo : EIATTR_MIN_STACK_SIZE
	.align		4
.L_21:
        /*0084*/ 	.byte	0x04, 0x12
        /*0086*/ 	.short	(.L_23 - .L_22)
	.align		4
.L_22:
        /*0088*/ 	.word	index@(_Z20selectionSort_globalPii)
        /*008c*/ 	.word	0x00000000
.L_23:


//--------------------- .nv.compat                --------------------------
	.section	.nv.compat,"",@"SHT_CUDA_COMPAT_INFO"
	.align	4
        /*0000*/ 	.byte	0x02, 0x09, 0x00, 0x00, 0x02, 0x02, 0x01, 0x00, 0x02, 0x05, 0x05, 0x00, 0x03, 0x07, 0x01, 0x01
        /*0010*/ 	.byte	0x02, 0x03, 0x00, 0x00, 0x02, 0x06, 0x01, 0x00, 0x04, 0x0b, 0x08, 0x00, 0x09, 0x00, 0x00, 0x00
        /*0020*/ 	.byte	0x00, 0x00, 0x00, 0x00


//--------------------- .nv.info._Z17findMinMax_sharedPiS_S_i --------------------------
	.section	.nv.info._Z17findMinMax_sharedPiS_S_i,"",@"SHT_CUDA_INFO"
	.sectionflags	@""
	.align	4


	//----- nvinfo : EIATTR_CUDA_API_VERSION
	.align		4
        /*0000*/ 	.byte	0x04, 0x37
        /*0002*/ 	.short	(.L_25 - .L_24)
.L_24:
        /*0004*/ 	.word	0x00000082


	//----- nvinfo : EIATTR_KPARAM_INFO
	.align		4
.L_25:
        /*0008*/ 	.byte	0x04, 0x17
        /*000a*/ 	.short	(.L_27 - .L_26)
.L_26:
        /*000c*/ 	.word	0x00000000
        /*0010*/ 	.short	0x0003
        /*0012*/ 	.short	0x0018
        /*0014*/ 	.byte	0x00, 0xf0, 0x11, 0x00


	//----- nvinfo : EIATTR_KPARAM_INFO
	.align		4
.L_27:
        /*0018*/ 	.byte	0x04, 0x17
        /*001a*/ 	.short	(.L_29 - .L_28)
.L_28:
        /*001c*/ 	.word	0x00000000
        /*0020*/ 	.short	0x0002
        /*0022*/ 	.short	0x0010
        /*0024*/ 	.byte	0x00, 0xf5, 0x21, 0x00


	//----- nvinfo : EIATTR_KPARAM_INFO
	.align		4
.L_29:
        /*0028*/ 	.byte	0x04, 0x17
        /*002a*/ 	.short	(.L_31 - .L_30)
.L_30:
        /*002c*/ 	.word	0x00000000
        /*0030*/ 	.short	0x0001
        /*0032*/ 	.short	0x0008
        /*0034*/ 	.byte	0x00, 0xf5, 0x21, 0x00


	//----- nvinfo : EIATTR_KPARAM_INFO
	.align		4
.L_31:
        /*0038*/ 	.byte	0x04, 0x17
        /*003a*/ 	.short	(.L_33 - .L_32)
.L_32:
        /*003c*/ 	.word	0x00000000
        /*0040*/ 	.short	0x0000
        /*0042*/ 	.short	0x0000
        /*0044*/ 	.byte	0x00, 0xf5, 0x21, 0x00


	//----- nvinfo : EIATTR_SPARSE_MMA_MASK
	.align		4
.L_33:
        /*0048*/ 	.byte	0x03, 0x50
        /*004a*/ 	.short	0x0000


	//----- nvinfo : EIATTR_MAXREG_COUNT
	.align		4
        /*004c*/ 	.byte	0x03, 0x1b
        /*004e*/ 	.short	0x00ff


	//----- nvinfo : EIATTR_NUM_BARRIERS
	.align		4
        /*0050*/ 	.byte	0x02, 0x4c
        /*0052*/ 	.byte	0x01
	.zero		1


	//----- nvinfo : EIATTR_MERCURY_ISA_VERSION
	.align		4
        /*0054*/ 	.byte	0x03, 0x5f
        /*0056*/ 	.short	0x0101


	//----- nvinfo : EIATTR_UNUSED_LOAD_BYTE_OFFSET
	.align		4
        /*0058*/ 	.byte	0x04, 0x44
        /*005a*/ 	.short	(.L_35 - .L_34)


	//   ....[0]....
.L_34:
        /*005c*/ 	.word	0x000002d0
        /*0060*/ 	.word	0x0000fff0


	//----- nvinfo : EIATTR_VRC_CTA_INIT_COUNT
	.align		4
.L_35:
        /*0064*/ 	.byte	0x02, 0x4a
	.zero		1
	.zero		1


	//----- nvinfo : EIATTR_EXIT_INSTR_OFFSETS
	.align		4
        /*0068*/ 	.byte	0x04, 0x1c
        /*006a*/ 	.short	(.L_37 - .L_36)


	//   ....[0]....
.L_36:
        /*006c*/ 	.word	0x00000070


	//   ....[1]....
        /*0070*/ 	.word	0x00000620


	//----- nvinfo : EIATTR_CRS_STACK_SIZE
	.align		4
.L_37:
        /*0074*/ 	.byte	0x04, 0x1e
        /*0076*/ 	.short	(.L_39 - .L_38)
.L_38:
        /*0078*/ 	.word	0x00000000


	//----- nvinfo : EIATTR_CBANK_PARAM_SIZE
	.align		4
.L_39:
        /*007c*/ 	.byte	0x03, 0x19
        /*007e*/ 	.short	0x001c


	//----- nvinfo : EIATTR_PARAM_CBANK
	.align		4
        /*0080*/ 	.byte	0x04, 0x0a
        /*0082*/ 	.short	(.L_41 - .L_40)
	.align		4
.L_40:
        /*0084*/ 	.word	index@(.nv.constant0._Z17findMinMax_sharedPiS_S_i)
        /*0088*/ 	.short	0x0380
        /*008a*/ 	.short	0x001c


	//----- nvinfo : EIATTR_SW_WAR
	.align		4
.L_41:
        /*008c*/ 	.byte	0x04, 0x36
        /*008e*/ 	.short	(.L_43 - .L_42)
.L_42:
        /*0090*/ 	.word	0x00000008
.L_43:


//--------------------- .nv.info._Z17findMinMax_globalPiS_S_i --------------------------
	.section	.nv.info._Z17findMinMax_globalPiS_S_i,"",@"SHT_CUDA_INFO"
	.sectionflags	@""
	.align	4


	//----- nvinfo : EIATTR_CUDA_API_VERSION
	.align		4
        /*0000*/ 	.byte	0x04, 0x37
        /*0002*/ 	.short	(.L_45 - .L_44)
.L_44:
        /*0004*/ 	.word	0x00000082


	//----- nvinfo : EIATTR_KPARAM_INFO
	.align		4
.L_45:
        /*0008*/ 	.byte	0x04, 0x17
        /*000a*/ 	.short	(.L_47 - .L_46)
.L_46:
        /*000c*/ 	.word	0x00000000
        /*0010*/ 	.short	0x0003
        /*0012*/ 	.short	0x0018
        /*0014*/ 	.byte	0x00, 0xf0, 0x11, 0x00


	//----- nvinfo : EIATTR_KPARAM_INFO
	.align		4
.L_47:
        /*0018*/ 	.byte	0x04, 0x17
        /*001a*/ 	.short	(.L_49 - .L_48)
.L_48:
        /*001c*/ 	.word	0x00000000
        /*0020*/ 	.short	0x0002
        /*0022*/ 	.short	0x0010
        /*0024*/ 	.byte	0x00, 0xf5, 0x21, 0x00


	//----- nvinfo : EIATTR_KPARAM_INFO
	.align		4
.L_49:
        /*0028*/ 	.byte	0x04, 0x17
        /*002a*/ 	.short	(.L_51 - .L_50)
.L_50:
        /*002c*/ 	.word	0x00000000
        /*0030*/ 	.short	0x0001
        /*0032*/ 	.short	0x0008
        /*0034*/ 	.byte	0x00, 0xf5, 0x21, 0x00


	//----- nvinfo : EIATTR_KPARAM_INFO
	.align		4
.L_51:
        /*0038*/ 	.byte	0x04, 0x17
        /*003a*/ 	.short	(.L_53 - .L_52)
.L_52:
        /*003c*/ 	.word	0x00000000
        /*0040*/ 	.short	0x0000
        /*0042*/ 	.short	0x0000
        /*0044*/ 	.byte	0x00, 0xf5, 0x21, 0x00


	//----- nvinfo : EIATTR_SPARSE_MMA_MASK
	.align		4
.L_53:
        /*0048*/ 	.byte	0x03, 0x50
        /*004a*/ 	.short	0x0000


	//----- nvinfo : EIATTR_MAXREG_COUNT
	.align		4
        /*004c*/ 	.byte	0x03, 0x1b
        /*004e*/ 	.short	0x00ff


	//----- nvinfo : EIATTR_MERCURY_ISA_VERSION
	.align		4
        /*0050*/ 	.byte	0x03, 0x5f
        /*0052*/ 	.short	0x0101


	//----- nvinfo : EIATTR_VRC_CTA_INIT_COUNT
	.align		4
        /*0054*/ 	.byte	0x02, 0x4a
	.zero		1
	.zero		1


	//----- nvinfo : EIATTR_EXIT_INSTR_OFFSETS
	.align		4
        /*0058*/ 	.byte	0x04, 0x1c
        /*005a*/ 	.short	(.L_55 - .L_54)


	//   ....[0]....
.L_54:
        /*005c*/ 	.word	0x00000070


	//   ....[1]....
        /*0060*/ 	.word	0x000007b0


	//----- nvinfo : EIATTR_CBANK_PARAM_SIZE
	.align		4
.L_55:
        /*0064*/ 	.byte	0x03, 0x19
        /*0066*/ 	.short	0x001c


	//----- nvinfo : EIATTR_PARAM_CBANK
	.align		4
        /*0068*/ 	.byte	0x04, 0x0a
        /*006a*/ 	.short	(.L_57 - .L_56)
	.align		4
.L_56:
        /*006c*/ 	.word	index@(.nv.constant0._Z17findMinMax_globalPiS_S_i)
        /*0070*/ 	.short	0x0380
        /*0072*/ 	.short	0x001c


	//----- nvinfo : EIATTR_SW_WAR
	.align		4
.L_57:
        /*0074*/ 	.byte	0x04, 0x36
        /*0076*/ 	.short	(.L_59 - .L_58)
.L_58:
        /*0078*/ 	.word	0x00000008
.L_59:


//--------------------- .nv.info._Z20selectionSort_sharedPii --------------------------
	.section	.nv.info._Z20selectionSort_sharedPii,"",@"SHT_CUDA_INFO"
	.sectionflags	@""
	.align	4


	//----- nvinfo : EIATTR_CUDA_API_VERSION
	.align		4
        /*0000*/ 	.byte	0x04, 0x37
        /*0002*/ 	.short	(.L_61 - .L_60)
.L_60:
        /*0004*/ 	.word	0x00000082


	//----- nvinfo : EIATTR_KPARAM_INFO
	.align		4
.L_61:
        /*0008*/ 	.byte	0x04, 0x17
        /*000a*/ 	.short	(.L_63 - .L_62)
.L_62:
        /*000c*/ 	.word	0x00000000
        /*0010*/ 	.short	0x0001
        /*0012*/ 	.short	0x0008
        /*0014*/ 	.byte	0x00, 0xf0, 0x11, 0x00


	//----- nvinfo : EIATTR_KPARAM_INFO
	.align		4
.L_63:
        /*0018*/ 	.byte	0x04, 0x17
        /*001a*/ 	.short	(.L_65 - .L_64)
.L_64:
        /*001c*/ 	.word	0x00000000
        /*0020*/ 	.short	0x0000
        /*0022*/ 	.short	0x0000
        /*0024*/ 	.byte	0x00, 0xf5, 0x21, 0x00


	//----- nvinfo : EIATTR_SPARSE_MMA_MASK
	.align		4
.L_65:
        /*0028*/ 	.byte	0x03, 0x50
        /*002a*/ 	.short	0x0000


	//----- nvinfo : EIATTR_MAXREG_COUNT
	.align		4
        /*002c*/ 	.byte	0x03, 0x1b
        /*002e*/ 	.short	0x00ff


	//----- nvinfo : EIATTR_NUM_BARRIERS
	.align		4
        /*0030*/ 	.byte	0x02, 0x4c
        /*0032*/ 	.byte	0x01
	.zero		1


	//----- nvinfo : EIATTR_MERCURY_ISA_VERSION
	.align		4
        /*0034*/ 	.byte	0x03, 0x5f
        /*0036*/ 	.short	0x0101


	//----- nvinfo : EIATTR_VRC_CTA_INIT_COUNT
	.align		4
        /*0038*/ 	.byte	0x02, 0x4a
	.zero		1
	.zero		1


	//----- nvinfo : EIATTR_EXIT_INSTR_OFFSETS
	.align		4
        /*003c*/ 	.byte	0x04, 0x1c
        /*003e*/ 	.short	(.L_67 - .L_66)


	//   ....[0]....
.L_66:
        /*0040*/ 	.word	0x00000070


	//   ....[1]....
        /*0044*/ 	.word	0x000010c0


	//   ....[2]....
        /*0048*/ 	.word	0x00001190


	//----- nvinfo : EIATTR_CRS_STACK_SIZE
	.align		4
.L_67:
        /*004c*/ 	.byte	0x04, 0x1e
        /*004e*/ 	.short	(.L_69 - .L_68)
.L_68:
        /*0050*/ 	.word	0x00000000


	//----- nvinfo : EIATTR_CBANK_PARAM_SIZE
	.align		4
.L_69:
        /*0054*/ 	.byte	0x03, 0x19
        /*0056*/ 	.short	0x000c


	//----- nvinfo : EIATTR_PARAM_CBANK
	.align		4
        /*0058*/ 	.byte	0x04, 0x0a
        /*005a*/ 	.short	(.L_71 - .L_70)
	.align		4
.L_70:
        /*005c*/ 	.word	index@(.nv.constant0._Z20selectionSort_sharedPii)
        /*0060*/ 	.short	0x0380
        /*0062*/ 	.short	0x000c


	//----- nvinfo : EIATTR_SW_WAR
	.align		4
.L_71:
        /*0064*/ 	.byte	0x04, 0x36
        /*0066*/ 	.short	(.L_73 - .L_72)
.L_72:
        /*0068*/ 	.word	0x00000008
.L_73:


//--------------------- .nv.info._Z20selectionSort_globalPii --------------------------
	.section	.nv.info._Z20selectionSort_globalPii,"",@"SHT_CUDA_INFO"
	.sectionflags	@""
	.align	4


	//----- nvinfo : EIATTR_CUDA_API_VERSION
	.align		4
        /*0000*/ 	.byte	0x04, 0x37
        /*0002*/ 	.short	(.L_75 - .L_74)
.L_74:
        /*0004*/ 	.word	0x00000082


	//----- nvinfo : EIATTR_KPARAM_INFO
	.align		4
.L_75:
        /*0008*/ 	.byte	0x04, 0x17
        /*000a*/ 	.short	(.L_77 - .L_76)
.L_76:
        /*000c*/ 	.word	0x00000000
        /*0010*/ 	.short	0x0001
        /*0012*/ 	.short	0x0008
        /*0014*/ 	.byte	0x00, 0xf0, 0x11, 0x00


	//----- nvinfo : EIATTR_KPARAM_INFO
	.align		4
.L_77:
        /*0018*/ 	.byte	0x04, 0x17
        /*001a*/ 	.short	(.L_79 - .L_78)
.L_78:
        /*001c*/ 	.word	0x00000000
        /*0020*/ 	.short	0x0000
        /*0022*/ 	.short	0x0000
        /*0024*/ 	.byte	0x00, 0xf5, 0x21, 0x00


	//----- nvinfo : EIATTR_SPARSE_MMA_MASK
	.align		4
.L_79:
        /*0028*/ 	.byte	0x03, 0x50
        /*002a*/ 	.short	0x0000


	//----- nvinfo : EIATTR_MAXREG_COUNT
	.align		4
        /*002c*/ 	.byte	0x03, 0x1b
        /*002e*/ 	.short	0x00ff


	//----- nvinfo : EIATTR_MERCURY_ISA_VERSION
	.align		4
        /*0030*/ 	.byte	0x03, 0x5f
        /*0032*/ 	.short	0x0101


	//----- nvinfo : EIATTR_VRC_CTA_INIT_COUNT
	.align		4
        /*0034*/ 	.byte	0x02, 0x4a
	.zero		1
	.zero		1


	//----- nvinfo : EIATTR_EXIT_INSTR_OFFSETS
	.align		4
        /*0038*/ 	.byte	0x04, 0x1c
        /*003a*/ 	.short	(.L_81 - .L_80)


	//   ....[0]....
.L_80:
        /*003c*/ 	.word	0x00000070


	//   ....[1]....
        /*0040*/ 	.word	0x00000090


	//   ....[2]....
        /*0044*/ 	.word	0x00001120


	//----- nvinfo : EIATTR_CBANK_PARAM_SIZE
	.align		4
.L_81:
        /*0048*/ 	.byte	0x03, 0x19
        /*004a*/ 	.short	0x000c


	//----- nvinfo : EIATTR_PARAM_CBANK
	.align		4
        /*004c*/ 	.byte	0x04, 0x0a
        /*004e*/ 	.short	(.L_83 - .L_82)
	.align		4
.L_82:
        /*0050*/ 	.word	index@(.nv.constant0._Z20selectionSort_globalPii)
        /*0054*/ 	.short	0x0380
        /*0056*/ 	.short	0x000c


	//----- nvinfo : EIATTR_SW_WAR
	.align		4
.L_83:
        /*0058*/ 	.byte	0x04, 0x36
        /*005a*/ 	.short	(.L_85 - .L_84)
.L_84:
        /*005c*/ 	.word	0x00000008
.L_85:


//--------------------- .nv.callgraph             --------------------------
	.section	.nv.callgraph,"",@"SHT_CUDA_CALLGRAPH"
	.align	4
	.sectionentsize	8
	.align		4
        /*0000*/ 	.word	0x00000000
	.align		4
        /*0004*/ 	.word	0xffffffff
	.align		4
        /*0008*/ 	.word	0x00000000
	.align		4
        /*000c*/ 	.word	0xfffffffe
	.align		4
        /*0010*/ 	.word	0x00000000
	.align		4
        /*0014*/ 	.word	0xfffffffd
	.align		4
        /*0018*/ 	.word	0x00000000
	.align		4
        /*001c*/ 	.word	0xfffffffc


//--------------------- .text._Z17findMinMax_sharedPiS_S_i --------------------------
	.section	.text._Z17findMinMax_sharedPiS_S_i,"ax",@progbits
	.align	128
        .global         _Z17findMinMax_sharedPiS_S_i
        .type           _Z17findMinMax_sharedPiS_S_i,@function
        .size           _Z17findMinMax_sharedPiS_S_i,(.L_x_35 - _Z17findMinMax_sharedPiS_S_i)
        .other          _Z17findMinMax_sharedPiS_S_i,@"STO_CUDA_ENTRY STV_DEFAULT"
_Z17findMinMax_sharedPiS_S_i:
.text._Z17findMinMax_sharedPiS_S_i:
[----:B------:R-:W-:Y:S01]  /*0000*/  LDC R1, c[0x0][0x37c] ;  /* 0x0000df00ff017b82 */ /* 0x000fe20000000800 */
[----:B------:R-:W0:Y:S07]  /*0010*/  S2R R3, SR_TID.X ;  /* 0x0000000000037919 */ /* 0x000e2e0000002100 */
[----:B------:R-:W0:Y:S08]  /*0020*/  S2UR UR4, SR_CTAID.X ;  /* 0x00000000000479c3 */ /* 0x000e300000002500 */
[----:B------:R-:W0:Y:S08]  /*0030*/  LDC R10, c[0x0][0x360] ;  /* 0x0000d800ff0a7b82 */ /* 0x000e300000000800 */
[----:B------:R-:W1:Y:S01]  /*0040*/  LDC R14, c[0x0][0x398] ;  /* 0x0000e600ff0e7b82 */ /* 0x000e620000000800 */
[----:B0-----:R-:W-:-:S05]  /*0050*/  IMAD R0, R10, UR4, R3 ;  /* 0x000000040a007c24 */ /* 0x001fca000f8e0203 */
[----:B-1----:R-:W-:-:S13]  /*0060*/  ISETP.GE.AND P0, PT, R0, R14, PT ;  /* 0x0000000e0000720c */ /* 0x002fda0003f06270 */
[----:B------:R-:W-:Y:S05]  /*0070*/  @P0 EXIT ;  /* 0x000000000000094d */ /* 0x000fea0003800000 */
[----:B------:R-:W0:Y:S01]  /*0080*/  S2R R5, SR_CgaCtaId ;  /* 0x0000000000057919 */ /* 0x000e220000008800 */
[----:B------:R-:W-:Y:S01]  /*0090*/  ISETP.GE.AND P0, PT, R3, R14, PT ;  /* 0x0000000e0300720c */ /* 0x000fe20003f06270 */
[----:B------:R-:W1:Y:S01]  /*00a0*/  LDCU.64 UR4, c[0x0][0x358] ;  /* 0x00006b00ff0477ac */ /* 0x000e620008000a00 */
[----:B------:R-:W-:Y:S01]  /*00b0*/  MOV R2, 0x400 ;  /* 0x0000040000027802 */ /* 0x000fe20000000f00 */
[----:B------:R-:W-:Y:S03]  /*00c0*/  BSSY.RECONVERGENT B0, `(.L_x_0) ;  /* 0x000000f000007945 */ /* 0x000fe60003800200 */
[----:B0-----:R-:W-:-:S07]  /*00d0*/  LEA R2, R5, R2, 0x18 ;  /* 0x0000000205027211 */ /* 0x001fce00078ec0ff */
[----:B-1----:R-:W-:Y:S05]  /*00e0*/  @P0 BRA `(.L_x_1) ;  /* 0x0000000000300947 */ /* 0x002fea0003800000 */
[----:B------:R-:W0:Y:S01]  /*00f0*/  S2R R5, SR_CgaCtaId ;  /* 0x0000000000057919 */ /* 0x000e220000008800 */
[----:B------:R-:W1:Y:S01]  /*0100*/  LDC.64 R6, c[0x0][0x380] ;  /* 0x0000e000ff067b82 */ /* 0x000e620000000a00 */
[----:B------:R-:W-:-:S04]  /*0110*/  MOV R4, 0x400 ;  /* 0x0000040000047802 */ /* 0x000fc80000000f00 */
[----:B0-----:R-:W-:-:S07]  /*0120*/  LEA R8, R5, R4, 0x18 ;  /* 0x0000000405087211 */ /* 0x001fce00078ec0ff */
.L_x_2:
[----:B------:R-:W-:-:S04]  /*0130*/  IMAD R5, R0, R14, R3 ;  /* 0x0000000e00057224 */ /* 0x000fc800078e0203 */
[----:B01----:R-:W-:-:S06]  /*0140*/  IMAD.WIDE R4, R5, 0x4, R6 ;  /* 0x0000000405047825 */ /* 0x003fcc00078e0206 */
[----:B------:R-:W2:Y:S01]  /*0150*/  LDG.E R4, desc[UR4][R4.64] ;  /* 0x0000000404047981 */ /* 0x000ea2000c1e1900 */
[----:B------:R-:W-:Y:S02]  /*0160*/  IMAD R9, R3, 0x4, R8 ;  /* 0x0000000403097824 */ /* 0x000fe400078e0208 */
[----:B------:R-:W-:-:S05]  /*0170*/  IMAD.IADD R3, R10, 0x1, R3 ;  /* 0x000000010a037824 */ /* 0x000fca00078e0203 */
[----:B------:R-:W-:Y:S01]  /*0180*/  ISETP.GE.AND P0, PT, R3, R14, PT ;  /* 0x0000000e0300720c */ /* 0x000fe20003f06270 */
[----:B--2---:R0:W-:-:S12]  /*0190*/  STS [R9], R4 ;  /* 0x0000000409007388 */ /* 0x0041d80000000800 */
[----:B------:R-:W-:Y:S05]  /*01a0*/  @!P0 BRA `(.L_x_2) ;  /* 0xfffffffc00e08947 */ /* 0x000fea000383ffff */
.L_x_1:
[----:B------:R-:W-:Y:S05]  /*01b0*/  BSYNC.RECONVERGENT B0 ;  /* 0x0000000000007941 */ /* 0x000fea0003800200 */
.L_x_0:
[----:B------:R-:W-:Y:S01]  /*01c0*/  BAR.SYNC.DEFER_BLOCKING 0x0 ;  /* 0x0000000000007b1d */ /* 0x000fe20000010000 */
[----:B------:R-:W-:-:S05]  /*01d0*/  ISETP.GE.AND P0, PT, R14, 0x2, PT ;  /* 0x000000020e00780c */ /* 0x000fca0003f06270 */
[----:B------:R-:W1:Y:S02]  /*01e0*/  LDS R3, [R2] ;  /* 0x0000000002037984 */ /* 0x000e640000000800 */
[----:B-1----:R-:W-:-:S06]  /*01f0*/  IMAD.MOV.U32 R12, RZ, RZ, R3 ;  /* 0x000000ffff0c7224 */ /* 0x002fcc00078e0003 */
[----:B------:R-:W-:Y:S05]  /*0200*/  @!P0 BRA `(.L_x_3) ;  /* 0x0000000000ec8947 */ /* 0x000fea0003800000 */
[C---:B0-----:R-:W-:Y:S02]  /*0210*/  VIADD R4, R14.reuse, 0xfffffffe ;  /* 0xfffffffe0e047836 */ /* 0x041fe40000000000 */
[----:B------:R-:W-:Y:S02]  /*0220*/  VIADD R13, R14, 0xffffffff ;  /* 0xffffffff0e0d7836 */ /* 0x000fe40000000000 */
[----:B------:R-:W-:Y:S01]  /*0230*/  IMAD.MOV.U32 R5, RZ, RZ, 0x1 ;  /* 0x00000001ff057424 */ /* 0x000fe200078e00ff */
[----:B------:R-:W-:Y:S01]  /*0240*/  ISETP.GE.U32.AND P0, PT, R4, 0x7, PT ;  /* 0x000000070400780c */ /* 0x000fe20003f06070 */
[----:B------:R-:W-:Y:S01]  /*0250*/  IMAD.MOV.U32 R12, RZ, RZ, R3 ;  /* 0x000000ffff0c7224 */ /* 0x000fe200078e0003 */
[----:B------:R-:W-:-:S11]  /*0260*/  LOP3.LUT R18, R13, 0x7, RZ, 0xc0, !PT ;  /* 0x000000070d127812 */ /* 0x000fd600078ec0ff */
[----:B------:R-:W-:Y:S05]  /*0270*/  @!P0 BRA `(.L_x_4) ;  /* 0x0000000000588947 */ /* 0x000fea0003800000 */
[----:B------:R-:W-:Y:S01]  /*0280*/  LOP3.LUT R4, R13, 0xfffffff8, RZ, 0xc0, !PT ;  /* 0xfffffff80d047812 */ /* 0x000fe200078ec0ff */
[----:B------:R-:W-:Y:S02]  /*0290*/  VIADD R14, R2, 0x10 ;  /* 0x00000010020e7836 */ /* 0x000fe40000000000 */
[----:B------:R-:W-:Y:S02]  /*02a0*/  IMAD.MOV.U32 R16, RZ, RZ, RZ ;  /* 0x000000ffff107224 */ /* 0x000fe400078e00ff */
[----:B------:R-:W-:Y:S02]  /*02b0*/  IMAD.MOV.U32 R12, RZ, RZ, R3 ;  /* 0x000000ffff0c7224 */ /* 0x000fe400078e0003 */
[----:B------:R-:W-:-:S07]  /*02c0*/  IMAD.MOV R15, RZ, RZ, -R4 ;  /* 0x000000ffff0f7224 */ /* 0x000fce00078e0a04 */
.L_x_5:
[----:B------:R-:W0:Y:S01]  /*02d0*/  LDS.128 R4, [R14+-0x10] ;  /* 0xfffff0000e047984 */ /* 0x000e220000000c00 */
[----:B------:R-:W-:Y:S02]  /*02e0*/  VIADD R15, R15, 0x8 ;  /* 0x000000080f0f7836 */ /* 0x000fe40000000000 */
[----:B------:R-:W-:Y:S01]  /*02f0*/  VIADD R16, R16, 0x8 ;  /* 0x0000000810107836 */ /* 0x000fe20000000000 */
[----:B------:R-:W1:Y:S02]  /*0300*/  LDS.128 R8, [R14] ;  /* 0x000000000e087984 */ /* 0x000e640000000c00 */
[----:B------:R-:W-:Y:S02]  /*0310*/  ISETP.NE.AND P0, PT, R15, RZ, PT ;  /* 0x000000ff0f00720c */ /* 0x000fe40003f05270 */
[----:B------:R2:W3:Y:S02]  /*0320*/  LDS R17, [R14+0x10] ;  /* 0x000010000e117984 */ /* 0x0004e40000000800 */
[----:B--2---:R-:W-:Y:S01]  /*0330*/  VIADD R14, R14, 0x20 ;  /* 0x000000200e0e7836 */ /* 0x004fe20000000000 */
[----:B0-----:R-:W-:-:S02]  /*0340*/  VIMNMX3 R3, R5, R3, R6, PT ;  /* 0x000000030503720f */ /* 0x001fc40003800106 */
[----:B------:R-:W-:Y:S02]  /*0350*/  VIMNMX3 R5, R5, R12, R6, !PT ;  /* 0x0000000c0505720f */ /* 0x000fe40007800106 */
[C-C-:B-1----:R-:W-:Y:S02]  /*0360*/  VIMNMX3 R3, R7.reuse, R3, R8.reuse, PT ;  /* 0x000000030703720f */ /* 0x142fe40003800108 */
[----:B------:R-:W-:Y:S02]  /*0370*/  VIMNMX3 R5, R7, R5, R8, !PT ;  /* 0x000000050705720f */ /* 0x000fe40007800108 */
[C-C-:B------:R-:W-:Y:S02]  /*0380*/  VIMNMX3 R4, R9.reuse, R3, R10.reuse, PT ;  /* 0x000000030904720f */ /* 0x140fe4000380010a */
[----:B------:R-:W-:Y:S02]  /*0390*/  VIMNMX3 R10, R9, R5, R10, !PT ;  /* 0x00000005090a720f */ /* 0x000fe4000780010a */
[----:B---3--:R-:W-:-:S02]  /*03a0*/  VIMNMX3 R3, R11, R4, R17, PT ;  /* 0x000000040b03720f */ /* 0x008fc40003800111 */
[----:B------:R-:W-:Y:S01]  /*03b0*/  VIMNMX3 R12, R11, R10, R17, !PT ;  /* 0x0000000a0b0c720f */ /* 0x000fe20007800111 */
[----:B------:R-:W-:Y:S06]  /*03c0*/  @P0 BRA `(.L_x_5) ;  /* 0xfffffffc00c00947 */ /* 0x000fec000383ffff */
[----:B------:R-:W-:-:S07]  /*03d0*/  VIADD R5, R16, 0x1 ;  /* 0x0000000110057836 */ /* 0x000fce0000000000 */
.L_x_4:
[----:B------:R-:W-:-:S13]  /*03e0*/  ISETP.NE.AND P0, PT, R18, RZ, PT ;  /* 0x000000ff1200720c */ /* 0x000fda0003f05270 */
[----:B------:R-:W-:Y:S05]  /*03f0*/  @!P0 BRA `(.L_x_3) ;  /* 0x0000000000708947 */ /* 0x000fea0003800000 */
[----:B------:R-:W-:Y:S02]  /*0400*/  ISETP.GE.U32.AND P0, PT, R18, 0x4, PT ;  /* 0x000000041200780c */ /* 0x000fe40003f06070 */
[----:B------:R-:W-:-:S04]  /*0410*/  LOP3.LUT R10, R13, 0x3, RZ, 0xc0, !PT ;  /* 0x000000030d0a7812 */ /* 0x000fc800078ec0ff */
[----:B------:R-:W-:-:S07]  /*0420*/  ISETP.NE.AND P1, PT, R10, RZ, PT ;  /* 0x000000ff0a00720c */ /* 0x000fce0003f25270 */
[----:B------:R-:W-:Y:S06]  /*0430*/  @!P0 BRA `(.L_x_6) ;  /* 0x0000000000288947 */ /* 0x000fec0003800000 */
[C---:B------:R-:W-:Y:S02]  /*0440*/  IMAD R4, R5.reuse, 0x4, R2 ;  /* 0x0000000405047824 */ /* 0x040fe400078e0202 */
[----:B------:R-:W-:-:S03]  /*0450*/  VIADD R5, R5, 0x4 ;  /* 0x0000000405057836 */ /* 0x000fc60000000000 */
[----:B------:R-:W-:Y:S04]  /*0460*/  LDS R6, [R4] ;  /* 0x0000000004067984 */ /* 0x000fe80000000800 */
[----:B------:R-:W0:Y:S04]  /*0470*/  LDS R7, [R4+0x4] ;  /* 0x0000040004077984 */ /* 0x000e280000000800 */
[----:B------:R-:W-:Y:S04]  /*0480*/  LDS R8, [R4+0x8] ;  /* 0x0000080004087984 */ /* 0x000fe80000000800 */
[----:B------:R-:W1:Y:S01]  /*0490*/  LDS R9, [R4+0xc] ;  /* 0x00000c0004097984 */ /* 0x000e620000000800 */
[----:B0-----:R-:W-:-:S02]  /*04a0*/  VIMNMX3 R3, R6, R3, R7, PT ;  /* 0x000000030603720f */ /* 0x001fc40003800107 */
[----:B------:R-:W-:Y:S02]  /*04b0*/  VIMNMX3 R12, R6, R12, R7, !PT ;  /* 0x0000000c060c720f */ /* 0x000fe40007800107 */
[C-C-:B-1----:R-:W-:Y:S02]  /*04c0*/  VIMNMX3 R3, R8.reuse, R3, R9.reuse, PT ;  /* 0x000000030803720f */ /* 0x142fe40003800109 */
[----:B------:R-:W-:-:S07]  /*04d0*/  VIMNMX3 R12, R8, R12, R9, !PT ;  /* 0x0000000c080c720f */ /* 0x000fce0007800109 */
.L_x_6:
[----:B------:R-:W-:Y:S05]  /*04e0*/  @!P1 BRA `(.L_x_3) ;  /* 0x0000000000349947 */ /* 0x000fea0003800000 */
[----:B------:R-:W-:Y:S02]  /*04f0*/  ISETP.NE.AND P0, PT, R10, 0x1, PT ;  /* 0x000000010a00780c */ /* 0x000fe40003f05270 */
[----:B------:R-:W-:-:S04]  /*0500*/  LOP3.LUT R13, R13, 0x1, RZ, 0xc0, !PT ;  /* 0x000000010d0d7812 */ /* 0x000fc800078ec0ff */
[----:B------:R-:W-:-:S07]  /*0510*/  ISETP.NE.U32.AND P1, PT, R13, 0x1, PT ;  /* 0x000000010d00780c */ /* 0x000fce0003f25070 */
[C---:B------:R-:W-:Y:S02]  /*0520*/  @P0 IMAD R4, R5.reuse, 0x4, R2 ;  /* 0x0000000405040824 */ /* 0x040fe400078e0202 */
[----:B------:R-:W-:-:S03]  /*0530*/  @P0 VIADD R5, R5, 0x2 ;  /* 0x0000000205050836 */ /* 0x000fc60000000000 */
[----:B------:R-:W-:Y:S01]  /*0540*/  @P0 LDS R6, [R4] ;  /* 0x0000000004060984 */ /* 0x000fe20000000800 */
[----:B------:R-:W-:-:S03]  /*0550*/  @!P1 IMAD R2, R5, 0x4, R2 ;  /* 0x0000000405029824 */ /* 0x000fc600078e0202 */
[----:B------:R-:W0:Y:S04]  /*0560*/  @P0 LDS R5, [R4+0x4] ;  /* 0x0000040004050984 */ /* 0x000e280000000800 */
[----:B------:R-:W1:Y:S01]  /*0570*/  @!P1 LDS R2, [R2] ;  /* 0x0000000002029984 */ /* 0x000e620000000800 */
[C-C-:B0-----:R-:W-:Y:S02]  /*0580*/  @P0 VIMNMX3 R3, R6.reuse, R3, R5.reuse, PT ;  /* 0x000000030603020f */ /* 0x141fe40003800105 */
[----:B------:R-:W-:Y:S02]  /*0590*/  @P0 VIMNMX3 R12, R6, R12, R5, !PT ;  /* 0x0000000c060c020f */ /* 0x000fe40007800105 */
[-C--:B-1----:R-:W-:Y:S02]  /*05a0*/  @!P1 VIMNMX R3, PT, PT, R3, R2.reuse, PT ;  /* 0x0000000203039248 */ /* 0x082fe40003fe0100 */
[----:B------:R-:W-:-:S07]  /*05b0*/  @!P1 VIMNMX R12, PT, PT, R12, R2, !PT ;  /* 0x000000020c0c9248 */ /* 0x000fce0007fe0100 */
.L_x_3:
[----:B0-----:R-:W0:Y:S08]  /*05c0*/  LDC.64 R4, c[0x0][0x388] ;  /* 0x0000e200ff047b82 */ /* 0x001e300000000a00 */
[----:B------:R-:W1:Y:S01]  /*05d0*/  LDC.64 R6, c[0x0][0x390] ;  /* 0x0000e400ff067b82 */ /* 0x000e620000000a00 */
[----:B0-----:R-:W-:-:S05]  /*05e0*/  IMAD.WIDE R4, R0, 0x4, R4 ;  /* 0x0000000400047825 */ /* 0x001fca00078e0204 */
[----:B------:R-:W-:Y:S01]  /*05f0*/  STG.E desc[UR4][R4.64], R3 ;  /* 0x0000000304007986 */ /* 0x000fe2000c101904 */
[----:B-1----:R-:W-:-:S05]  /*0600*/  IMAD.WIDE R6, R0, 0x4, R6 ;  /* 0x0000000400067825 */ /* 0x002fca00078e0206 */
[----:B------:R-:W-:Y:S01]  /*0610*/  STG.E desc[UR4][R6.64], R12 ;  /* 0x0000000c06007986 */ /* 0x000fe2000c101904 */
[----:B------:R-:W-:Y:S05]  /*0620*/  EXIT ;  /* 0x000000000000794d */ /* 0x000fea0003800000 */
.L_x_7:
[----:B------:R-:W-:-:S00]  /*0630*/  BRA `(.L_x_7) ;  /* 0xfffffffc00fc7947 */ /* 0x000fc0000383ffff */
[----:B------:R-:W-:-:S00]  /*0640*/  NOP ;  /* 0x0000000000007918 */ /* 0x000fc00000000000 */
        /* <DEDUP_REMOVED lines=11> */
.L_x_35:


//--------------------- .text._Z17findMinMax_globalPiS_S_i --------------------------
	.section	.text._Z17findMinMax_globalPiS_S_i,"ax",@progbits
	.align	128
        .global         _Z17findMinMax_globalPiS_S_i
        .type           _Z17findMinMax_globalPiS_S_i,@function
        .size           _Z17findMinMax_globalPiS_S_i,(.L_x_36 - _Z17findMinMax_globalPiS_S_i)
        .other          _Z17findMinMax_globalPiS_S_i,@"STO_CUDA_ENTRY STV_DEFAULT"
_Z17findMinMax_globalPiS_S_i:
.text._Z17findMinMax_globalPiS_S_i:
[----:B------:R-:W-:Y:S01]  /*0000*/  LDC R1, c[0x0][0x37c] ;  /* 0x0000df00ff017b82 */ /* 0x000fe20000000800 */
[----:B------:R-:W0:Y:S07]  /*0010*/  S2R R0, SR_TID.X ;  /* 0x0000000000007919 */ /* 0x000e2e0000002100 */
[----:B------:R-:W0:Y:S01]  /*0020*/  S2UR UR4, SR_CTAID.X ;  /* 0x00000000000479c3 */ /* 0x000e220000002500 */
[----:B------:R-:W1:Y:S07]  /*0030*/  LDCU UR7, c[0x0][0x398] ;  /* 0x00007300ff0777ac */ /* 0x000e6e0008000800 */
[----:B------:R-:W0:Y:S02]  /*0040*/  LDC R7, c[0x0][0x360] ;  /* 0x0000d800ff077b82 */ /* 0x000e240000000800 */
[----:B0-----:R-:W-:-:S05]  /*0050*/  IMAD R7, R7, UR4, R0 ;  /* 0x0000000407077c24 */ /* 0x001fca000f8e0200 */
[----:B-1----:R-:W-:-:S13]  /*0060*/  ISETP.GE.AND P0, PT, R7, UR7, PT ;  /* 0x0000000707007c0c */ /* 0x002fda000bf06270 */
[----:B------:R-:W-:Y:S05]  /*0070*/  @P0 EXIT ;  /* 0x000000000000094d */ /* 0x000fea0003800000 */
[----:B------:R-:W0:Y:S01]  /*0080*/  LDC.64 R2, c[0x0][0x380] ;  /* 0x0000e000ff027b82 */ /* 0x000e220000000a00 */
[----:B------:R-:W1:Y:S01]  /*0090*/  LDCU.64 UR8, c[0x0][0x358] ;  /* 0x00006b00ff0877ac */ /* 0x000e620008000a00 */
[----:B------:R-:W-:-:S04]  /*00a0*/  IMAD R5, R7, UR7, RZ ;  /* 0x0000000707057c24 */ /* 0x000fc8000f8e02ff */
[----:B0-----:R-:W-:-:S05]  /*00b0*/  IMAD.WIDE R2, R5, 0x4, R2 ;  /* 0x0000000405027825 */ /* 0x001fca00078e0202 */
[----:B-1----:R-:W2:Y:S01]  /*00c0*/  LDG.E R6, desc[UR8][R2.64] ;  /* 0x0000000802067981 */ /* 0x002ea2000c1e1900 */
[----:B------:R-:W-:Y:S01]  /*00d0*/  UISETP.GE.AND UP0, UPT, UR7, 0x2, UPT ;  /* 0x000000020700788c */ /* 0x000fe2000bf06270 */
[----:B--2---:R-:W-:-:S08]  /*00e0*/  IMAD.MOV.U32 R0, RZ, RZ, R6 ;  /* 0x000000ffff007224 */ /* 0x004fd000078e0006 */
[----:B------:R-:W-:Y:S05]  /*00f0*/  BRA.U !UP0, `(.L_x_8) ;  /* 0x0000000508947547 */ /* 0x000fea000b800000 */
[----:B------:R-:W-:Y:S01]  /*0100*/  UIADD3 UR5, UPT, UPT, UR7, -0x2, URZ ;  /* 0xfffffffe07057890 */ /* 0x000fe2000fffe0ff */
[----:B------:R-:W-:Y:S01]  /*0110*/  IMAD.MOV.U32 R9, RZ, RZ, 0x1 ;  /* 0x00000001ff097424 */ /* 0x000fe200078e00ff */
[----:B------:R-:W-:Y:S01]  /*0120*/  UIADD3 UR4, UPT, UPT, UR7, -0x1, URZ ;  /* 0xffffffff07047890 */ /* 0x000fe2000fffe0ff */
[----:B------:R-:W-:Y:S01]  /*0130*/  IMAD.MOV.U32 R0, RZ, RZ, R6 ;  /* 0x000000ffff007224 */ /* 0x000fe200078e0006 */
[----:B------:R-:W-:Y:S02]  /*0140*/  UISETP.GE.U32.AND UP0, UPT, UR5, 0xf, UPT ;  /* 0x0000000f0500788c */ /* 0x000fe4000bf06070 */
[----:B------:R-:W-:-:S07]  /*0150*/  ULOP3.LUT UR6, UR4, 0xf, URZ, 0xc0, !UPT ;  /* 0x0000000f04067892 */ /* 0x000fce000f8ec0ff */
[----:B------:R-:W-:Y:S05]  /*0160*/  BRA.U !UP0, `(.L_x_9) ;  /* 0x0000000108b47547 */ /* 0x000fea000b800000 */
[----:B------:R-:W-:Y:S01]  /*0170*/  IADD3 R4, P0, PT, R2, 0x20, RZ ;  /* 0x0000002002047810 */ /* 0x000fe20007f1e0ff */
[----:B------:R-:W-:Y:S01]  /*0180*/  ULOP3.LUT UR5, UR4, 0xfffffff0, URZ, 0xc0, !UPT ;  /* 0xfffffff004057892 */ /* 0x000fe2000f8ec0ff */
[----:B------:R-:W-:Y:S02]  /*0190*/  IMAD.MOV.U32 R9, RZ, RZ, RZ ;  /* 0x000000ffff097224 */ /* 0x000fe400078e00ff */
[----:B------:R-:W-:Y:S01]  /*01a0*/  IMAD.MOV.U32 R0, RZ, RZ, R6 ;  /* 0x000000ffff007224 */ /* 0x000fe200078e0006 */
[----:B------:R-:W-:Y:S01]  /*01b0*/  UIADD3 UR5, UPT, UPT, -UR5, URZ, URZ ;  /* 0x000000ff05057290 */ /* 0x000fe2000fffe1ff */
[----:B------:R-:W-:-:S11]  /*01c0*/  IMAD.X R5, RZ, RZ, R3, P0 ;  /* 0x000000ffff057224 */ /* 0x000fd600000e0603 */
.L_x_10:
[----:B------:R-:W2:Y:S04]  /*01d0*/  LDG.E R21, desc[UR8][R4.64+-0x1c] ;  /* 0xffffe40804157981 */ /* 0x000ea8000c1e1900 */
[----:B------:R-:W2:Y:S04]  /*01e0*/  LDG.E R18, desc[UR8][R4.64+-0x18] ;  /* 0xffffe80804127981 */ /* 0x000ea8000c1e1900 */
[----:B------:R-:W3:Y:S04]  /*01f0*/  LDG.E R23, desc[UR8][R4.64+-0x14] ;  /* 0xffffec0804177981 */ /* 0x000ee8000c1e1900 */
[----:B------:R-:W3:Y:S04]  /*0200*/  LDG.E R20, desc[UR8][R4.64+-0x10] ;  /* 0xfffff00804147981 */ /* 0x000ee8000c1e1900 */
[----:B------:R-:W4:Y:S04]  /*0210*/  LDG.E R25, desc[UR8][R4.64+-0xc] ;  /* 0xfffff40804197981 */ /* 0x000f28000c1e1900 */
[----:B------:R-:W4:Y:S04]  /*0220*/  LDG.E R22, desc[UR8][R4.64+-0x8] ;  /* 0xfffff80804167981 */ /* 0x000f28000c1e1900 */
[----:B------:R-:W5:Y:S04]  /*0230*/  LDG.E R19, desc[UR8][R4.64+-0x4] ;  /* 0xfffffc0804137981 */ /* 0x000f68000c1e1900 */
        /* <DEDUP_REMOVED lines=8> */
[----:B------:R0:W5:Y:S01]  /*02c0*/  LDG.E R8, desc[UR8][R4.64+0x20] ;  /* 0x0000200804087981 */ /* 0x000162000c1e1900 */
[----:B------:R-:W-:Y:S01]  /*02d0*/  UIADD3 UR5, UPT, UPT, UR5, 0x10, URZ ;  /* 0x0000001005057890 */ /* 0x000fe2000fffe0ff */
[----:B------:R-:W-:-:S03]  /*02e0*/  VIADD R9, R9, 0x10 ;  /* 0x0000001009097836 */ /* 0x000fc60000000000 */
[----:B------:R-:W-:Y:S01]  /*02f0*/  UISETP.NE.AND UP0, UPT, UR5, URZ, UPT ;  /* 0x000000ff0500728c */ /* 0x000fe2000bf05270 */
[----:B0-----:R-:W-:-:S05]  /*0300*/  IADD3 R4, P0, PT, R4, 0x40, RZ ;  /* 0x0000004004047810 */ /* 0x001fca0007f1e0ff */
[----:B------:R-:W-:Y:S01]  /*0310*/  IMAD.X R5, RZ, RZ, R5, P0 ;  /* 0x000000ffff057224 */ /* 0x000fe200000e0605 */
[C-C-:B--2---:R-:W-:Y:S02]  /*0320*/  VIMNMX3 R6, R21.reuse, R6, R18.reuse, PT ;  /* 0x000000061506720f */ /* 0x144fe40003800112 */
[----:B------:R-:W-:Y:S02]  /*0330*/  VIMNMX3 R0, R21, R0, R18, !PT ;  /* 0x000000001500720f */ /* 0x000fe40007800112 */
[C-C-:B---3--:R-:W-:Y:S02]  /*0340*/  VIMNMX3 R6, R23.reuse, R6, R20.reuse, PT ;  /* 0x000000061706720f */ /* 0x148fe40003800114 */
[----:B------:R-:W-:Y:S02]  /*0350*/  VIMNMX3 R0, R23, R0, R20, !PT ;  /* 0x000000001700720f */ /* 0x000fe40007800114 */
[C-C-:B----4-:R-:W-:Y:S02]  /*0360*/  VIMNMX3 R6, R25.reuse, R6, R22.reuse, PT ;  /* 0x000000061906720f */ /* 0x150fe40003800116 */
[----:B------:R-:W-:-:S02]  /*0370*/  VIMNMX3 R0, R25, R0, R22, !PT ;  /* 0x000000001900720f */ /* 0x000fc40007800116 */
[C-C-:B-----5:R-:W-:Y:S02]  /*0380*/  VIMNMX3 R6, R19.reuse, R6, R16.reuse, PT ;  /* 0x000000061306720f */ /* 0x160fe40003800110 */
[----:B------:R-:W-:Y:S02]  /*0390*/  VIMNMX3 R0, R19, R0, R16, !PT ;  /* 0x000000001300720f */ /* 0x000fe40007800110 */
[C-C-:B------:R-:W-:Y:S02]  /*03a0*/  VIMNMX3 R6, R17.reuse, R6, R14.reuse, PT ;  /* 0x000000061106720f */ /* 0x140fe4000380010e */
[----:B------:R-:W-:Y:S02]  /*03b0*/  VIMNMX3 R0, R17, R0, R14, !PT ;  /* 0x000000001100720f */ /* 0x000fe4000780010e */
[C-C-:B------:R-:W-:Y:S02]  /*03c0*/  VIMNMX3 R6, R15.reuse, R6, R10.reuse, PT ;  /* 0x000000060f06720f */ /* 0x140fe4000380010a */
[----:B------:R-:W-:-:S02]  /*03d0*/  VIMNMX3 R0, R15, R0, R10, !PT ;  /* 0x000000000f00720f */ /* 0x000fc4000780010a */
[C-C-:B------:R-:W-:Y:S02]  /*03e0*/  VIMNMX3 R6, R12.reuse, R6, R11.reuse, PT ;  /* 0x000000060c06720f */ /* 0x140fe4000380010b */
[----:B------:R-:W-:Y:S02]  /*03f0*/  VIMNMX3 R0, R12, R0, R11, !PT ;  /* 0x000000000c00720f */ /* 0x000fe4000780010b */
[C-C-:B------:R-:W-:Y:S02]  /*0400*/  VIMNMX3 R6, R13.reuse, R6, R8.reuse, PT ;  /* 0x000000060d06720f */ /* 0x140fe40003800108 */
[----:B------:R-:W-:Y:S01]  /*0410*/  VIMNMX3 R0, R13, R0, R8, !PT ;  /* 0x000000000d00720f */ /* 0x000fe20007800108 */
[----:B------:R-:W-:Y:S06]  /*0420*/  BRA.U UP0, `(.L_x_10) ;  /* 0xfffffffd00687547 */ /* 0x000fec000b83ffff */
[----:B------:R-:W-:-:S07]  /*0430*/  VIADD R9, R9, 0x1 ;  /* 0x0000000109097836 */ /* 0x000fce0000000000 */
.L_x_9:
[----:B------:R-:W-:-:S09]  /*0440*/  UISETP.NE.AND UP0, UPT, UR6, URZ, UPT ;  /* 0x000000ff0600728c */ /* 0x000fd2000bf05270 */
[----:B------:R-:W-:Y:S05]  /*0450*/  BRA.U !UP0, `(.L_x_8) ;  /* 0x0000000108bc7547 */ /* 0x000fea000b800000 */
[----:B------:R-:W-:Y:S02]  /*0460*/  UISETP.GE.U32.AND UP0, UPT, UR6, 0x8, UPT ;  /* 0x000000080600788c */ /* 0x000fe4000bf06070 */
[----:B------:R-:W-:-:S04]  /*0470*/  ULOP3.LUT UR5, UR4, 0x7, URZ, 0xc0, !UPT ;  /* 0x0000000704057892 */ /* 0x000fc8000f8ec0ff */
[----:B------:R-:W-:-:S03]  /*0480*/  UISETP.NE.AND UP1, UPT, UR5, URZ, UPT ;  /* 0x000000ff0500728c */ /* 0x000fc6000bf25270 */
[----:B------:R-:W-:Y:S08]  /*0490*/  BRA.U !UP0, `(.L_x_11) ;  /* 0x0000000108487547 */ /* 0x000ff0000b800000 */
[----:B------:R-:W-:-:S05]  /*04a0*/  IMAD.WIDE R4, R9, 0x4, R2 ;  /* 0x0000000409047825 */ /* 0x000fca00078e0202 */
[----:B------:R-:W2:Y:S04]  /*04b0*/  LDG.E R11, desc[UR8][R4.64] ;  /* 0x00000008040b7981 */ /* 0x000ea8000c1e1900 */
[----:B------:R-:W2:Y:S04]  /*04c0*/  LDG.E R8, desc[UR8][R4.64+0x4] ;  /* 0x0000040804087981 */ /* 0x000ea8000c1e1900 */
[----:B------:R-:W3:Y:S04]  /*04d0*/  LDG.E R13, desc[UR8][R4.64+0x8] ;  /* 0x00000808040d7981 */ /* 0x000ee8000c1e1900 */
[----:B------:R-:W3:Y:S04]  /*04e0*/  LDG.E R10, desc[UR8][R4.64+0xc] ;  /* 0x00000c08040a7981 */ /* 0x000ee8000c1e1900 */
[----:B------:R-:W4:Y:S04]  /*04f0*/  LDG.E R15, desc[UR8][R4.64+0x10] ;  /* 0x00001008040f7981 */ /* 0x000f28000c1e1900 */
[----:B------:R-:W4:Y:S04]  /*0500*/  LDG.E R12, desc[UR8][R4.64+0x14] ;  /* 0x00001408040c7981 */ /* 0x000f28000c1e1900 */
[----:B------:R-:W5:Y:S04]  /*0510*/  LDG.E R17, desc[UR8][R4.64+0x18] ;  /* 0x0000180804117981 */ /* 0x000f68000c1e1900 */
[----:B------:R-:W5:Y:S01]  /*0520*/  LDG.E R14, desc[UR8][R4.64+0x1c] ;  /* 0x00001c08040e7981 */ /* 0x000f62000c1e1900 */
[----:B------:R-:W-:Y:S01]  /*0530*/  VIADD R9, R9, 0x8 ;  /* 0x0000000809097836 */ /* 0x000fe20000000000 */
[----:B--2---:R-:W-:-:S02]  /*0540*/  VIMNMX3 R6, R11, R6, R8, PT ;  /* 0x000000060b06720f */ /* 0x004fc40003800108 */
[----:B------:R-:W-:Y:S02]  /*0550*/  VIMNMX3 R0, R11, R0, R8, !PT ;  /* 0x000000000b00720f */ /* 0x000fe40007800108 */
[C-C-:B---3--:R-:W-:Y:S02]  /*0560*/  VIMNMX3 R6, R13.reuse, R6, R10.reuse, PT ;  /* 0x000000060d06720f */ /* 0x148fe4000380010a */
[----:B------:R-:W-:Y:S02]  /*0570*/  VIMNMX3 R0, R13, R0, R10, !PT ;  /* 0x000000000d00720f */ /* 0x000fe4000780010a */
[C-C-:B----4-:R-:W-:Y:S02]  /*0580*/  VIMNMX3 R6, R15.reuse, R6, R12.reuse, PT ;  /* 0x000000060f06720f */ /* 0x150fe4000380010c */
[----:B------:R-:W-:Y:S02]  /*0590*/  VIMNMX3 R0, R15, R0, R12, !PT ;  /* 0x000000000f00720f */ /* 0x000fe4000780010c */
[----:B-----5:R-:W-:-:S02]  /*05a0*/  VIMNMX3 R6, R17, R6, R14, PT ;  /* 0x000000061106720f */ /* 0x020fc4000380010e */
[----:B------:R-:W-:-:S07]  /*05b0*/  VIMNMX3 R0, R17, R0, R14, !PT ;  /* 0x000000001100720f */ /* 0x000fce000780010e */
.L_x_11:
        /* <DEDUP_REMOVED lines=9> */
[----:B------:R-:W3:Y:S01]  /*0650*/  LDG.E R10, desc[UR8][R4.64+0xc] ;  /* 0x00000c08040a7981 */ /* 0x000ee2000c1e1900 */
[----:B------:R-:W-:Y:S01]  /*0660*/  VIADD R9, R9, 0x4 ;  /* 0x0000000409097836 */ /* 0x000fe20000000000 */
[----:B--2---:R-:W-:-:S02]  /*0670*/  VIMNMX3 R6, R11, R6, R8, PT ;  /* 0x000000060b06720f */ /* 0x004fc40003800108 */
[----:B------:R-:W-:Y:S02]  /*0680*/  VIMNMX3 R0, R11, R0, R8, !PT ;  /* 0x000000000b00720f */ /* 0x000fe40007800108 */
[C-C-:B---3--:R-:W-:Y:S02]  /*0690*/  VIMNMX3 R6, R13.reuse, R6, R10.reuse, PT ;  /* 0x000000060d06720f */ /* 0x148fe4000380010a */
[----:B------:R-:W-:-:S07]  /*06a0*/  VIMNMX3 R0, R13, R0, R10, !PT ;  /* 0x000000000d00720f */ /* 0x000fce000780010a */
.L_x_12:
[----:B------:R-:W-:Y:S05]  /*06b0*/  BRA.U !UP1, `(.L_x_8) ;  /* 0x0000000109247547 */ /* 0x000fea000b800000 */
[----:B------:R-:W-:-:S12]  /*06c0*/  UIADD3 UR4, UPT, UPT, -UR4, URZ, URZ ;  /* 0x000000ff04047290 */ /* 0x000fd8000fffe1ff */
.L_x_13:
[----:B------:R-:W-:-:S06]  /*06d0*/  IMAD.WIDE R4, R9, 0x4, R2 ;  /* 0x0000000409047825 */ /* 0x000fcc00078e0202 */
[----:B------:R-:W2:Y:S01]  /*06e0*/  LDG.E R5, desc[UR8][R4.64] ;  /* 0x0000000804057981 */ /* 0x000ea2000c1e1900 */
[----:B------:R-:W-:Y:S01]  /*06f0*/  UIADD3 UR4, UPT, UPT, UR4, 0x1, URZ ;  /* 0x0000000104047890 */ /* 0x000fe2000fffe0ff */
[----:B------:R-:W-:-:S03]  /*0700*/  VIADD R9, R9, 0x1 ;  /* 0x0000000109097836 */ /* 0x000fc60000000000 */
[----:B------:R-:W-:Y:S01]  /*0710*/  UISETP.NE.AND UP0, UPT, UR4, URZ, UPT ;  /* 0x000000ff0400728c */ /* 0x000fe2000bf05270 */
[C---:B--2---:R-:W-:Y:S02]  /*0720*/  VIMNMX R6, PT, PT, R5.reuse, R6, PT ;  /* 0x0000000605067248 */ /* 0x044fe40003fe0100 */
[----:B------:R-:W-:-:S06]  /*0730*/  VIMNMX R0, PT, PT, R5, R0, !PT ;  /* 0x0000000005007248 */ /* 0x000fcc0007fe0100 */
[----:B------:R-:W-:Y:S05]  /*0740*/  BRA.U UP0, `(.L_x_13) ;  /* 0xfffffffd00e07547 */ /* 0x000fea000b83ffff */
.L_x_8:
[----:B------:R-:W0:Y:S08]  /*0750*/  LDC.64 R2, c[0x0][0x388] ;  /* 0x0000e200ff027b82 */ /* 0x000e300000000a00 */
[----:B------:R-:W1:Y:S01]  /*0760*/  LDC.64 R4, c[0x0][0x390] ;  /* 0x0000e400ff047b82 */ /* 0x000e620000000a00 */
[----:B0-----:R-:W-:-:S05]  /*0770*/  IMAD.WIDE R2, R7, 0x4, R2 ;  /* 0x0000000407027825 */ /* 0x001fca00078e0202 */
[----:B------:R-:W-:Y:S01]  /*0780*/  STG.E desc[UR8][R2.64], R6 ;  /* 0x0000000602007986 */ /* 0x000fe2000c101908 */
[----:B-1----:R-:W-:-:S05]  /*0790*/  IMAD.WIDE R4, R7, 0x4, R4 ;  /* 0x0000000407047825 */ /* 0x002fca00078e0204 */
[----:B------:R-:W-:Y:S01]  /*07a0*/  STG.E desc[UR8][R4.64], R0 ;  /* 0x0000000004007986 */ /* 0x000fe2000c101908 */
[----:B------:R-:W-:Y:S05]  /*07b0*/  EXIT ;  /* 0x000000000000794d */ /* 0x000fea0003800000 */
.L_x_14:
        /* <DEDUP_REMOVED lines=12> */
.L_x_36:


//--------------------- .text._Z20selectionSort_sharedPii --------------------------
	.section	.text._Z20selectionSort_sharedPii,"ax",@progbits
	.align	128
        .global         _Z20selectionSort_sharedPii
        .type           _Z20selectionSort_sharedPii,@function
        .size           _Z20selectionSort_sharedPii,(.L_x_37 - _Z20selectionSort_sharedPii)
        .other          _Z20selectionSort_sharedPii,@"STO_CUDA_ENTRY STV_DEFAULT"
_Z20selectionSort_sharedPii:
.text._Z20selectionSort_sharedPii:
        /* <DEDUP_REMOVED lines=8> */
[----:B------:R-:W-:Y:S01]  /*0080*/  ISETP.GE.AND P0, PT, R3, UR8, PT ;  /* 0x0000000803007c0c */ /* 0x000fe2000bf06270 */
[----:B------:R-:W0:Y:S01]  /*0090*/  LDCU.64 UR12, c[0x0][0x358] ;  /* 0x00006b00ff0c77ac */ /* 0x000e220008000a00 */
[----:B------:R-:W-:Y:S11]  /*00a0*/  BSSY.RECONVERGENT B0, `(.L_x_15) ;  /* 0x000000f000007945 */ /* 0x000ff60003800200 */
[----:B------:R-:W-:Y:S05]  /*00b0*/  @P0 BRA `(.L_x_16) ;  /* 0x0000000000340947 */ /* 0x000fea0003800000 */
[----:B------:R-:W1:Y:S01]  /*00c0*/  S2R R5, SR_CgaCtaId ;  /* 0x0000000000057919 */ /* 0x000e620000008800 */
[----:B------:R-:W2:Y:S01]  /*00d0*/  LDC.64 R6, c[0x0][0x380] ;  /* 0x0000e000ff067b82 */ /* 0x000ea20000000a00 */
[----:B------:R-:W-:Y:S01]  /*00e0*/  MOV R4, 0x400 ;  /* 0x0000040000047802 */ /* 0x000fe20000000f00 */
[----:B------:R-:W-:-:S03]  /*00f0*/  IMAD.MOV.U32 R9, RZ, RZ, R3 ;  /* 0x000000ffff097224 */ /* 0x000fc600078e0003 */
[----:B-1----:R-:W-:-:S07]  /*0100*/  LEA R8, R5, R4, 0x18 ;  /* 0x0000000405087211 */ /* 0x002fce00078ec0ff */
.L_x_17:
[----:B------:R-:W-:-:S04]  /*0110*/  IMAD R5, R2, UR8, R9 ;  /* 0x0000000802057c24 */ /* 0x000fc8000f8e0209 */
[----:B-12---:R-:W-:-:S06]  /*0120*/  IMAD.WIDE R4, R5, 0x4, R6 ;  /* 0x0000000405047825 */ /* 0x006fcc00078e0206 */
[----:B0-----:R-:W2:Y:S01]  /*0130*/  LDG.E R4, desc[UR12][R4.64] ;  /* 0x0000000c04047981 */ /* 0x001ea2000c1e1900 */
[----:B------:R-:W-:Y:S02]  /*0140*/  IMAD R11, R9, 0x4, R8 ;  /* 0x00000004090b7824 */ /* 0x000fe400078e0208 */
[----:B------:R-:W-:-:S05]  /*0150*/  IMAD.IADD R9, R0, 0x1, R9 ;  /* 0x0000000100097824 */ /* 0x000fca00078e0209 */
[----:B------:R-:W-:Y:S01]  /*0160*/  ISETP.GE.AND P0, PT, R9, UR8, PT ;  /* 0x0000000809007c0c */ /* 0x000fe2000bf06270 */
[----:B--2---:R1:W-:-:S12]  /*0170*/  STS [R11], R4 ;  /* 0x000000040b007388 */ /* 0x0043d80000000800 */
[----:B------:R-:W-:Y:S05]  /*0180*/  @!P0 BRA `(.L_x_17) ;  /* 0xfffffffc00e08947 */ /* 0x000fea000383ffff */
.L_x_16:
[----:B0-----:R-:W-:Y:S05]  /*0190*/  BSYNC.RECONVERGENT B0 ;  /* 0x0000000000007941 */ /* 0x001fea0003800200 */
.L_x_15:
[----:B------:R-:W-:Y:S01]  /*01a0*/  BAR.SYNC.DEFER_BLOCKING 0x0 ;  /* 0x0000000000007b1d */ /* 0x000fe20000010000 */
[----:B------:R-:W-:-:S09]  /*01b0*/  UISETP.GE.AND UP0, UPT, UR8, 0x2, UPT ;  /* 0x000000020800788c */ /* 0x000fd2000bf06270 */
[----:B------:R-:W-:Y:S05]  /*01c0*/  BRA.U !UP0, `(.L_x_18) ;  /* 0x0000000d08b47547 */ /* 0x000fea000b800000 */
[----:B-1----:R-:W-:Y:S01]  /*01d0*/  PRMT R4, RZ, 0x7610, R4 ;  /* 0x00007610ff047816 */ /* 0x002fe20000000004 */
[----:B------:R-:W0:Y:S01]  /*01e0*/  LDCU.U16 UR11, c[0x0][0x388] ;  /* 0x00007100ff0b77ac */ /* 0x000e220008000400 */
[----:B------:R-:W-:Y:S01]  /*01f0*/  PRMT R5, RZ, 0x7610, R5 ;  /* 0x00007610ff057816 */ /* 0x000fe20000000005 */
[----:B------:R-:W-:Y:S01]  /*0200*/  UIADD3 UR7, UPT, UPT, UR8, -0x1, URZ ;  /* 0xffffffff08077890 */ /* 0x000fe2000fffe0ff */
[----:B------:R-:W-:-:S11]  /*0210*/  UMOV UR4, URZ ;  /* 0x000000ff00047c82 */ /* 0x000fd60008000000 */
.L_x_25:
[----:B-1----:R-:W1:Y:S01]  /*0220*/  LDCU UR8, c[0x0][0x388] ;  /* 0x00007100ff0877ac */ /* 0x002e620008000800 */
[----:B------:R-:W-:Y:S01]  /*0230*/  IMAD.U32 R8, RZ, RZ, UR4 ;  /* 0x00000004ff087e24 */ /* 0x000fe2000f8e00ff */
[----:B------:R-:W-:Y:S02]  /*0240*/  UIADD3 UR9, UPT, UPT, UR4, 0x1, URZ ;  /* 0x0000000104097890 */ /* 0x000fe4000fffe0ff */
[----:B------:R-:W-:-:S04]  /*0250*/  UIADD3 UR14, UPT, UPT, -UR4, UR7, URZ ;  /* 0x00000007040e7290 */ /* 0x000fc8000fffe1ff */
[----:B------:R-:W-:Y:S01]  /*0260*/  IMAD.U32 R6, RZ, RZ, UR9 ;  /* 0x00000009ff067e24 */ /* 0x000fe2000f8e00ff */
[----:B-1----:R-:W-:-:S04]  /*0270*/  UIADD3 UR5, UPT, UPT, -UR4, -0x2, UR8 ;  /* 0xfffffffe04057890 */ /* 0x002fc8000fffe108 */
[----:B------:R-:W-:-:S09]  /*0280*/  UISETP.GE.U32.AND UP0, UPT, UR5, 0xf, UPT ;  /* 0x0000000f0500788c */ /* 0x000fd2000bf06070 */
[----:B------:R-:W-:Y:S05]  /*0290*/  BRA.U !UP0, `(.L_x_19) ;  /* 0x0000000508807547 */ /* 0x000fea000b800000 */
[----:B------:R-:W1:Y:S01]  /*02a0*/  S2UR UR6, SR_CgaCtaId ;  /* 0x00000000000679c3 */ /* 0x000e620000008800 */
[----:B------:R-:W-:Y:S01]  /*02b0*/  UMOV UR5, 0x400 ;  /* 0x0000040000057882 */ /* 0x000fe20000000000 */
[----:B------:R-:W-:Y:S02]  /*02c0*/  IMAD.U32 R6, RZ, RZ, UR4 ;  /* 0x00000004ff067e24 */ /* 0x000fe4000f8e00ff */
[----:B------:R-:W-:Y:S01]  /*02d0*/  IMAD.U32 R8, RZ, RZ, UR4 ;  /* 0x00000004ff087e24 */ /* 0x000fe2000f8e00ff */
[----:B-1----:R-:W-:Y:S02]  /*02e0*/  ULEA UR10, UR6, UR5, 0x18 ;  /* 0x00000005060a7291 */ /* 0x002fe4000f8ec0ff */
[----:B------:R-:W-:Y:S02]  /*02f0*/  ULOP3.LUT UR5, UR14, 0xfffffff0, URZ, 0xc0, !UPT ;  /* 0xfffffff00e057892 */ /* 0x000fe4000f8ec0ff */
[----:B------:R-:W-:Y:S02]  /*0300*/  ULEA UR6, UR4, UR10, 0x2 ;  /* 0x0000000a04067291 */ /* 0x000fe4000f8e10ff */
[----:B------:R-:W-:-:S02]  /*0310*/  UIADD3 UR5, UPT, UPT, -UR5, URZ, URZ ;  /* 0x000000ff05057290 */ /* 0x000fc4000fffe1ff */
[----:B------:R-:W-:-:S12]  /*0320*/  UIADD3 UR6, UPT, UPT, UR6, 0x20, URZ ;  /* 0x0000002006067890 */ /* 0x000fd8000fffe0ff */
.L_x_20:
[----:B------:R-:W-:Y:S01]  /*0330*/  IMAD.MOV.U32 R7, RZ, RZ, R8 ;  /* 0x000000ffff077224 */ /* 0x000fe200078e0008 */
[----:B------:R-:W-:Y:S01]  /*0340*/  UIADD3 UR5, UPT, UPT, UR5, 0x10, URZ ;  /* 0x0000001005057890 */ /* 0x000fe2000fffe0ff */
[----:B------:R-:W-:Y:S03]  /*0350*/  LDS R8, [UR6+-0x1c] ;  /* 0xffffe406ff087984 */ /* 0x000fe60008000800 */
[----:B------:R-:W-:Y:S01]  /*0360*/  LEA R9, R7, UR10, 0x2 ;  /* 0x0000000a07097c11 */ /* 0x000fe2000f8e10ff */
[----:B------:R-:W-:-:S05]  /*0370*/  UISETP.NE.AND UP0, UPT, UR5, URZ, UPT ;  /* 0x000000ff0500728c */ /* 0x000fca000bf05270 */
[----:B------:R-:W1:Y:S02]  /*0380*/  LDS R9, [R9] ;  /* 0x0000000009097984 */ /* 0x000e640000000800 */
[----:B-1----:R-:W-:Y:S02]  /*0390*/  ISETP.GE.AND P0, PT, R8, R9, PT ;  /* 0x000000090800720c */ /* 0x002fe40003f06270 */
[----:B------:R-:W-:Y:S11]  /*03a0*/  LDS R8, [UR6+-0x18] ;  /* 0xffffe806ff087984 */ /* 0x000ff60008000800 */
[----:B------:R-:W-:-:S05]  /*03b0*/  @!P0 VIADD R7, R6, 0x1 ;  /* 0x0000000106078836 */ /* 0x000fca0000000000 */
[----:B------:R-:W-:-:S05]  /*03c0*/  LEA R10, R7, UR10, 0x2 ;  /* 0x0000000a070a7c11 */ /* 0x000fca000f8e10ff */
[----:B------:R-:W1:Y:S02]  /*03d0*/  LDS R11, [R10] ;  /* 0x000000000a0b7984 */ /* 0x000e640000000800 */
[----:B-1----:R-:W-:Y:S02]  /*03e0*/  ISETP.GE.AND P0, PT, R8, R11, PT ;  /* 0x0000000b0800720c */ /* 0x002fe40003f06270 */
[----:B------:R-:W-:Y:S11]  /*03f0*/  LDS R8, [UR6+-0x14] ;  /* 0xffffec06ff087984 */ /* 0x000ff60008000800 */
[----:B------:R-:W-:-:S05]  /*0400*/  @!P0 VIADD R7, R6, 0x2 ;  /* 0x0000000206078836 */ /* 0x000fca0000000000 */
[----:B------:R-:W-:-:S06]  /*0410*/  LEA R11, R7, UR10, 0x2 ;  /* 0x0000000a070b7c11 */ /* 0x000fcc000f8e10ff */
        /* <DEDUP_REMOVED lines=22> */
[----:B------:R-:W-:Y:S11]  /*0580*/  LDS R8, [UR6] ;  /* 0x00000006ff087984 */ /* 0x000ff60008000800 */
[----:B------:R-:W-:-:S05]  /*0590*/  @!P0 VIADD R7, R6, 0x7 ;  /* 0x0000000706078836 */ /* 0x000fca0000000000 */
[----:B------:R-:W-:-:S05]  /*05a0*/  LEA R10, R7, UR10, 0x2 ;  /* 0x0000000a070a7c11 */ /* 0x000fca000f8e10ff */
[----:B------:R-:W1:Y:S02]  /*05b0*/  LDS R13, [R10] ;  /* 0x000000000a0d7984 */ /* 0x000e640000000800 */
[----:B-1----:R-:W-:Y:S02]  /*05c0*/  ISETP.GE.AND P0, PT, R8, R13, PT ;  /* 0x0000000d0800720c */ /* 0x002fe40003f06270 */
[----:B------:R-:W-:Y:S11]  /*05d0*/  LDS R8, [UR6+0x4] ;  /* 0x00000406ff087984 */ /* 0x000ff60008000800 */
[----:B------:R-:W-:-:S05]  /*05e0*/  @!P0 VIADD R7, R6, 0x8 ;  /* 0x0000000806078836 */ /* 0x000fca0000000000 */
[----:B------:R-:W-:-:S06]  /*05f0*/  LEA R11, R7, UR10, 0x2 ;  /* 0x0000000a070b7c11 */ /* 0x000fcc000f8e10ff */
        /* <DEDUP_REMOVED lines=32> */
[----:B------:R-:W-:Y:S01]  /*0800*/  LDS R8, [UR6+0x20] ;  /* 0x00002006ff087984 */ /* 0x000fe20008000800 */
[----:B------:R-:W-:-:S10]  /*0810*/  UIADD3 UR6, UPT, UPT, UR6, 0x40, URZ ;  /* 0x0000004006067890 */ /* 0x000fd4000fffe0ff */
[C---:B------:R-:W-:Y:S02]  /*0820*/  @!P0 VIADD R7, R6.reuse, 0xf ;  /* 0x0000000f06078836 */ /* 0x040fe40000000000 */
[----:B------:R-:W-:-:S03]  /*0830*/  VIADD R6, R6, 0x10 ;  /* 0x0000001006067836 */ /* 0x000fc60000000000 */
[----:B------:R-:W-:-:S06]  /*0840*/  LEA R9, R7, UR10, 0x2 ;  /* 0x0000000a07097c11 */ /* 0x000fcc000f8e10ff */
[----:B------:R-:W1:Y:S02]  /*0850*/  LDS R9, [R9] ;  /* 0x0000000009097984 */ /* 0x000e640000000800 */
[----:B-1----:R-:W-:-:S04]  /*0860*/  ISETP.GE.AND P0, PT, R8, R9, PT ;  /* 0x000000090800720c */ /* 0x002fc80003f06270 */
[----:B------:R-:W-:Y:S01]  /*0870*/  SEL R8, R6, R7, !P0 ;  /* 0x0000000706087207 */ /* 0x000fe20004000000 */
[----:B------:R-:W-:Y:S08]  /*0880*/  BRA.U UP0, `(.L_x_20) ;  /* 0xfffffff900a87547 */ /* 0x000ff0000b83ffff */
[----:B------:R-:W-:-:S07]  /*0890*/  VIADD R6, R6, 0x1 ;  /* 0x0000000106067836 */ /* 0x000fce0000000000 */
.L_x_19:
[----:B------:R-:W-:-:S09]  /*08a0*/  ULOP3.LUT UP0, URZ, UR14, 0xf, URZ, 0xc0, !UPT ;  /* 0x0000000f0eff7892 */ /* 0x000fd2000f80c0ff */
[----:B------:R-:W-:Y:S05]  /*08b0*/  BRA.U !UP0, `(.L_x_21) ;  /* 0x0000000508b87547 */ /* 0x000fea000b800000 */
[----:B------:R-:W-:-:S05]  /*08c0*/  LOP3.LUT R7, RZ, R5, RZ, 0x33, !PT ;  /* 0x00000005ff077212 */ /* 0x000fca00078e33ff */
[----:B0-----:R-:W-:-:S05]  /*08d0*/  VIADD R7, R7, UR11 ;  /* 0x0000000b07077c36 */ /* 0x001fca0008000000 */
[----:B------:R-:W-:-:S04]  /*08e0*/  LOP3.LUT R7, R7, 0xf, RZ, 0xc0, !PT ;  /* 0x0000000f07077812 */ /* 0x000fc800078ec0ff */
[C---:B------:R-:W-:Y:S01]  /*08f0*/  LOP3.LUT P0, RZ, R7.reuse, 0x7, RZ, 0xc0, !PT ;  /* 0x0000000707ff7812 */ /* 0x040fe2000780c0ff */
[----:B------:R-:W-:-:S05]  /*0900*/  VIADD R9, R7, 0xffffffff ;  /* 0xffffffff07097836 */ /* 0x000fca0000000000 */
[----:B------:R-:W-:-:S13]  /*0910*/  ISETP.GE.U32.AND P1, PT, R9, 0x7, PT ;  /* 0x000000070900780c */ /* 0x000fda0003f26070 */
[----:B------:R-:W-:Y:S05]  /*0920*/  @!P1 BRA `(.L_x_22) ;  /* 0x0000000000b49947 */ /* 0x000fea0003800000 */
[----:B------:R-:W0:Y:S01]  /*0930*/  S2R R10, SR_CgaCtaId ;  /* 0x00000000000a7919 */ /* 0x000e220000008800 */
[----:B------:R-:W-:-:S04]  /*0940*/  MOV R9, 0x400 ;  /* 0x0000040000097802 */ /* 0x000fc80000000f00 */
[----:B0-----:R-:W-:-:S05]  /*0950*/  LEA R9, R10, R9, 0x18 ;  /* 0x000000090a097211 */ /* 0x001fca00078ec0ff */
[--C-:B------:R-:W-:Y:S02]  /*0960*/  IMAD R11, R8, 0x4, R9.reuse ;  /* 0x00000004080b7824 */ /* 0x100fe400078e0209 */
[----:B------:R-:W-:-:S04]  /*0970*/  IMAD R7, R6, 0x4, R9 ;  /* 0x0000000406077824 */ /* 0x000fc800078e0209 */
[----:B------:R-:W-:Y:S04]  /*0980*/  LDS R11, [R11] ;  /* 0x000000000b0b7984 */ /* 0x000fe80000000800 */
[----:B------:R-:W0:Y:S02]  /*0990*/  LDS R10, [R7] ;  /* 0x00000000070a7984 */ /* 0x000e240000000800 */
[----:B0-----:R-:W-:Y:S02]  /*09a0*/  ISETP.GE.AND P1, PT, R10, R11, PT ;  /* 0x0000000b0a00720c */ /* 0x001fe40003f26270 */
[----:B------:R-:W-:Y:S02]  /*09b0*/  LDS R10, [R7+0x4] ;  /* 0x00000400070a7984 */ /* 0x000fe40000000800 */
[----:B------:R-:W-:-:S05]  /*09c0*/  SEL R8, R6, R8, !P1 ;  /* 0x0000000806087207 */ /* 0x000fca0004800000 */
[----:B------:R-:W-:-:S05]  /*09d0*/  IMAD R12, R8, 0x4, R9 ;  /* 0x00000004080c7824 */ /* 0x000fca00078e0209 */
[----:B------:R-:W0:Y:S02]  /*09e0*/  LDS R13, [R12] ;  /* 0x000000000c0d7984 */ /* 0x000e240000000800 */
[----:B0-----:R-:W-:Y:S02]  /*09f0*/  ISETP.GE.AND P1, PT, R10, R13, PT ;  /* 0x0000000d0a00720c */ /* 0x001fe40003f26270 */
[----:B------:R-:W-:Y:S11]  /*0a00*/  LDS R10, [R7+0x8] ;  /* 0x00000800070a7984 */ /* 0x000ff60000000800 */
[----:B------:R-:W-:-:S04]  /*0a10*/  @!P1 VIADD R8, R6, 0x1 ;  /* 0x0000000106089836 */ /* 0x000fc80000000000 */
[----:B------:R-:W-:-:S06]  /*0a20*/  IMAD R13, R8, 0x4, R9 ;  /* 0x00000004080d7824 */ /* 0x000fcc00078e0209 */
        /* <DEDUP_REMOVED lines=21> */
[----:B0-----:R-:W-:-:S13]  /*0b80*/  ISETP.GE.AND P1, PT, R10, R11, PT ;  /* 0x0000000b0a00720c */ /* 0x001fda0003f26270 */
[----:B------:R-:W-:-:S04]  /*0b90*/  @!P1 VIADD R8, R6, 0x6 ;  /* 0x0000000606089836 */ /* 0x000fc80000000000 */
[----:B------:R-:W-:Y:S02]  /*0ba0*/  IMAD R10, R8, 0x4, R9 ;  /* 0x00000004080a7824 */ /* 0x000fe400078e0209 */
[----:B------:R-:W-:Y:S04]  /*0bb0*/  LDS R9, [R7+0x1c] ;  /* 0x00001c0007097984 */ /* 0x000fe80000000800 */
[----:B------:R-:W0:Y:S02]  /*0bc0*/  LDS R10, [R10] ;  /* 0x000000000a0a7984 */ /* 0x000e240000000800 */
[----:B0-----:R-:W-:-:S13]  /*0bd0*/  ISETP.GE.AND P1, PT, R9, R10, PT ;  /* 0x0000000a0900720c */ /* 0x001fda0003f26270 */
[C---:B------:R-:W-:Y:S02]  /*0be0*/  @!P1 VIADD R8, R6.reuse, 0x7 ;  /* 0x0000000706089836 */ /* 0x040fe40000000000 */
[----:B------:R-:W-:-:S07]  /*0bf0*/  VIADD R6, R6, 0x8 ;  /* 0x0000000806067836 */ /* 0x000fce0000000000 */
.L_x_22:
[----:B------:R-:W-:Y:S05]  /*0c00*/  @!P0 BRA `(.L_x_21) ;  /* 0x0000000000e48947 */ /* 0x000fea0003800000 */
[----:B------:R-:W-:-:S05]  /*0c10*/  LOP3.LUT R7, RZ, R4, RZ, 0x33, !PT ;  /* 0x00000004ff077212 */ /* 0x000fca00078e33ff */
[----:B------:R-:W-:-:S05]  /*0c20*/  VIADD R7, R7, UR11 ;  /* 0x0000000b07077c36 */ /* 0x000fca0008000000 */
[----:B------:R-:W-:-:S04]  /*0c30*/  LOP3.LUT R7, R7, 0xffff, RZ, 0xc0, !PT ;  /* 0x0000ffff07077812 */ /* 0x000fc800078ec0ff */
[C---:B------:R-:W-:Y:S02]  /*0c40*/  LOP3.LUT R9, R7.reuse, 0x7, RZ, 0xc0, !PT ;  /* 0x0000000707097812 */ /* 0x040fe400078ec0ff */
[----:B------:R-:W-:-:S03]  /*0c50*/  LOP3.LUT R7, R7, 0x3, RZ, 0xc0, !PT ;  /* 0x0000000307077812 */ /* 0x000fc600078ec0ff */
[----:B------:R-:W-:Y:S01]  /*0c60*/  VIADD R9, R9, 0xffffffff ;  /* 0xffffffff09097836 */ /* 0x000fe20000000000 */
[----:B------:R-:W-:-:S04]  /*0c70*/  ISETP.NE.AND P0, PT, R7, RZ, PT ;  /* 0x000000ff0700720c */ /* 0x000fc80003f05270 */
        /* <DEDUP_REMOVED lines=27> */
.L_x_23:
[----:B------:R-:W-:Y:S05]  /*0e30*/  @!P0 BRA `(.L_x_21) ;  /* 0x0000000000588947 */ /* 0x000fea0003800000 */
[----:B------:R-:W0:Y:S01]  /*0e40*/  S2R R10, SR_CgaCtaId ;  /* 0x00000000000a7919 */ /* 0x000e220000008800 */
[----:B------:R-:W-:Y:S02]  /*0e50*/  MOV R9, 0x400 ;  /* 0x0000040000097802 */ /* 0x000fe40000000f00 */
[----:B------:R-:W-:Y:S02]  /*0e60*/  ISETP.NE.AND P1, PT, R7, 0x1, PT ;  /* 0x000000010700780c */ /* 0x000fe40003f25270 */
[----:B0-----:R-:W-:-:S05]  /*0e70*/  LEA R11, R10, R9, 0x18 ;  /* 0x000000090a0b7211 */ /* 0x001fca00078ec0ff */
[--C-:B------:R-:W-:Y:S02]  /*0e80*/  IMAD R12, R8, 0x4, R11.reuse ;  /* 0x00000004080c7824 */ /* 0x100fe400078e020b */
[----:B------:R-:W-:-:S04]  /*0e90*/  IMAD R10, R6, 0x4, R11 ;  /* 0x00000004060a7824 */ /* 0x000fc800078e020b */
[----:B------:R-:W-:Y:S04]  /*0ea0*/  LDS R12, [R12] ;  /* 0x000000000c0c7984 */ /* 0x000fe80000000800 */
[----:B------:R-:W0:Y:S02]  /*0eb0*/  LDS R9, [R10] ;  /* 0x000000000a097984 */ /* 0x000e240000000800 */
[----:B0-----:R-:W-:-:S04]  /*0ec0*/  ISETP.GE.AND P0, PT, R9, R12, PT ;  /* 0x0000000c0900720c */ /* 0x001fc80003f06270 */
[----:B------:R-:W-:Y:S01]  /*0ed0*/  SEL R8, R6, R8, !P0 ;  /* 0x0000000806087207 */ /* 0x000fe20004000000 */
[----:B------:R-:W-:Y:S08]  /*0ee0*/  @!P1 BRA `(.L_x_21) ;  /* 0x00000000002c9947 */ /* 0x000ff00003800000 */
[----:B------:R-:W-:Y:S01]  /*0ef0*/  IMAD R12, R8, 0x4, R11 ;  /* 0x00000004080c7824 */ /* 0x000fe200078e020b */
[----:B------:R-:W-:Y:S01]  /*0f00*/  LDS R9, [R10+0x4] ;  /* 0x000004000a097984 */ /* 0x000fe20000000800 */
[----:B------:R-:W-:-:S04]  /*0f10*/  ISETP.NE.AND P0, PT, R7, 0x2, PT ;  /* 0x000000020700780c */ /* 0x000fc80003f05270 */
[----:B------:R-:W0:Y:S09]  /*0f20*/  LDS R12, [R12] ;  /* 0x000000000c0c7984 */ /* 0x000e320000000800 */
[----:B------:R-:W-:Y:S01]  /*0f30*/  @P0 LDS R7, [R10+0x8] ;  /* 0x000008000a070984 */ /* 0x000fe20000000800 */
[----:B0-----:R-:W-:-:S13]  /*0f40*/  ISETP.GE.AND P1, PT, R9, R12, PT ;  /* 0x0000000c0900720c */ /* 0x001fda0003f26270 */
[----:B------:R-:W-:-:S04]  /*0f50*/  @!P1 VIADD R8, R6, 0x1 ;  /* 0x0000000106089836 */ /* 0x000fc80000000000 */
[----:B------:R-:W-:-:S05]  /*0f60*/  @P0 IMAD R11, R8, 0x4, R11 ;  /* 0x00000004080b0824 */ /* 0x000fca00078e020b */
[----:B------:R-:W0:Y:S02]  /*0f70*/  @P0 LDS R14, [R11] ;  /* 0x000000000b0e0984 */ /* 0x000e240000000800 */
[----:B0-----:R-:W-:-:S13]  /*0f80*/  ISETP.GE.OR P1, PT, R7, R14, !P0 ;  /* 0x0000000e0700720c */ /* 0x001fda0004726670 */
[----:B------:R-:W-:-:S07]  /*0f90*/  @!P1 VIADD R8, R6, 0x2 ;  /* 0x0000000206089836 */ /* 0x000fce0000000000 */
.L_x_21:
[----:B------:R-:W-:-:S13]  /*0fa0*/  ISETP.NE.AND P0, PT, R8, UR4, PT ;  /* 0x0000000408007c0c */ /* 0x000fda000bf05270 */
[----:B------:R-:W-:Y:S05]  /*0fb0*/  @!P0 BRA `(.L_x_24) ;  /* 0x0000000000248947 */ /* 0x000fea0003800000 */
[----:B------:R-:W1:Y:S01]  /*0fc0*/  S2UR UR6, SR_CgaCtaId ;  /* 0x00000000000679c3 */ /* 0x000e620000008800 */
[----:B------:R-:W-:Y:S02]  /*0fd0*/  UMOV UR5, 0x400 ;  /* 0x0000040000057882 */ /* 0x000fe40000000000 */
[----:B-1----:R-:W-:-:S04]  /*0fe0*/  ULEA UR5, UR6, UR5, 0x18 ;  /* 0x0000000506057291 */ /* 0x002fc8000f8ec0ff */
[----:B------:R-:W-:Y:S02]  /*0ff0*/  ULEA UR4, UR4, UR5, 0x2 ;  /* 0x0000000504047291 */ /* 0x000fe4000f8e10ff */
[----:B------:R-:W-:-:S05]  /*1000*/  LEA R7, R8, UR5, 0x2 ;  /* 0x0000000508077c11 */ /* 0x000fca000f8e10ff */
[----:B------:R-:W1:Y:S04]  /*1010*/  LDS R8, [R7] ;  /* 0x0000000007087984 */ /* 0x000e680000000800 */
[----:B------:R-:W2:Y:S04]  /*1020*/  LDS R6, [UR4] ;  /* 0x00000004ff067984 */ /* 0x000ea80008000800 */
[----:B-1----:R1:W-:Y:S04]  /*1030*/  STS [UR4], R8 ;  /* 0x00000008ff007988 */ /* 0x0023e80008000804 */
[----:B--2---:R1:W-:Y:S02]  /*1040*/  STS [R7], R6 ;  /* 0x0000000607007388 */ /* 0x0043e40000000800 */
.L_x_24:
[----:B------:R-:W-:Y:S01]  /*1050*/  UISETP.NE.AND UP0, UPT, UR9, UR7, UPT ;  /* 0x000000070900728c */ /* 0x000fe2000bf05270 */
[----:B------:R-:W-:Y:S01]  /*1060*/  VIADD R5, R5, 0x1 ;  /* 0x0000000105057836 */ /* 0x000fe20000000000 */
[----:B------:R-:W-:Y:S01]  /*1070*/  UMOV UR4, UR9 ;  /* 0x0000000900047c82 */ /* 0x000fe20008000000 */
[----:B------:R-:W-:-:S06]  /*1080*/  VIADD R4, R4, 0x1 ;  /* 0x0000000104047836 */ /* 0x000fcc0000000000 */
[----:B------:R-:W-:Y:S05]  /*1090*/  BRA.U UP0, `(.L_x_25) ;  /* 0xfffffff100607547 */ /* 0x000fea000b83ffff */
.L_x_18:
[----:B------:R-:W-:Y:S01]  /*10a0*/  BAR.SYNC.DEFER_BLOCKING 0x0 ;  /* 0x0000000000007b1d */ /* 0x000fe20000010000 */
[----:B------:R-:W-:-:S13]  /*10b0*/  ISETP.GE.AND P0, PT, R3, UR8, PT ;  /* 0x0000000803007c0c */ /* 0x000fda000bf06270 */
[----:B0-----:R-:W-:Y:S05]  /*10c0*/  @P0 EXIT ;  /* 0x000000000000094d */ /* 0x001fea0003800000 */
[----:B------:R-:W0:Y:S01]  /*10d0*/  S2UR UR5, SR_CgaCtaId ;  /* 0x00000000000579c3 */ /* 0x000e220000008800 */
[----:B------:R-:W-:-:S07]  /*10e0*/  UMOV UR4, 0x400 ;  /* 0x0000040000047882 */ /* 0x000fce0000000000 */
[----:B-1----:R-:W1:Y:S01]  /*10f0*/  LDC.64 R6, c[0x0][0x380] ;  /* 0x0000e000ff067b82 */ /* 0x002e620000000a00 */
[----:B0-----:R-:W-:-:S12]  /*1100*/  ULEA UR4, UR5, UR4, 0x18 ;  /* 0x0000000405047291 */ /* 0x001fd8000f8ec0ff */
.L_x_26:
[----:B------:R-:W-:Y:S01]  /*1110*/  LEA R8, R3, UR4, 0x2 ;  /* 0x0000000403087c11 */ /* 0x000fe2000f8e10ff */
[--C-:B0-----:R-:W-:Y:S02]  /*1120*/  IMAD R5, R2, UR8, R3.reuse ;  /* 0x0000000802057c24 */ /* 0x101fe4000f8e0203 */
[----:B------:R-:W-:Y:S02]  /*1130*/  IMAD.IADD R3, R0, 0x1, R3 ;  /* 0x0000000100037824 */ /* 0x000fe400078e0203 */
[----:B------:R-:W0:Y:S01]  /*1140*/  LDS R9, [R8] ;  /* 0x0000000008097984 */ /* 0x000e220000000800 */
[----:B-1----:R-:W-:Y:S02]  /*1150*/  IMAD.WIDE R4, R5, 0x4, R6 ;  /* 0x0000000405047825 */ /* 0x002fe400078e0206 */
[----:B------:R-:W-:-:S03]  /*1160*/  ISETP.GE.AND P0, PT, R3, UR8, PT ;  /* 0x0000000803007c0c */ /* 0x000fc6000bf06270 */
[----:B0-----:R0:W-:Y:S10]  /*1170*/  STG.E desc[UR12][R4.64], R9 ;  /* 0x0000000904007986 */ /* 0x0011f4000c10190c */
[----:B------:R-:W-:Y:S05]  /*1180*/  @!P0 BRA `(.L_x_26) ;  /* 0xfffffffc00e08947 */ /* 0x000fea000383ffff */
[----:B------:R-:W-:Y:S05]  /*1190*/  EXIT ;  /* 0x000000000000794d */ /* 0x000fea0003800000 */
.L_x_27:
        /* <DEDUP_REMOVED lines=14> */
.L_x_37:


//--------------------- .text._Z20selectionSort_globalPii --------------------------
	.section	.text._Z20selectionSort_globalPii,"ax",@progbits
	.align	128
        .global         _Z20selectionSort_globalPii
        .type           _Z20selectionSort_globalPii,@function
        .size           _Z20selectionSort_globalPii,(.L_x_38 - _Z20selectionSort_globalPii)
        .other          _Z20selectionSort_globalPii,@"STO_CUDA_ENTRY STV_DEFAULT"
_Z20selectionSort_globalPii:
.text._Z20selectionSort_globalPii:
        /* <DEDUP_REMOVED lines=8> */
[----:B------:R-:W-:-:S13]  /*0080*/  ISETP.GE.AND P0, PT, R5, 0x2, PT ;  /* 0x000000020500780c */ /* 0x000fda0003f06270 */
[----:B------:R-:W-:Y:S05]  /*0090*/  @!P0 EXIT ;  /* 0x000000000000894d */ /* 0x000fea0003800000 */
[----:B------:R-:W-:Y:S01]  /*00a0*/  HFMA2 R3, -RZ, RZ, 0, 0 ;  /* 0x00000000ff037431 */ /* 0x000fe200000001ff */
[----:B------:R-:W-:Y:S01]  /*00b0*/  IADD3 R2, PT, PT, R5, -0x1, RZ ;  /* 0xffffffff05027810 */ /* 0x000fe20007ffe0ff */
[----:B------:R-:W0:Y:S01]  /*00c0*/  LDCU.U16 UR4, c[0x0][0x388] ;  /* 0x00007100ff0477ac */ /* 0x000e220008000400 */
[----:B------:R-:W-:Y:S02]  /*00d0*/  PRMT R4, RZ, 0x7610, R4 ;  /* 0x00007610ff047816 */ /* 0x000fe40000000004 */
[----:B------:R-:W-:Y:S01]  /*00e0*/  PRMT R5, RZ, 0x7610, R5 ;  /* 0x00007610ff057816 */ /* 0x000fe20000000005 */
[----:B------:R-:W1:Y:S01]  /*00f0*/  LDCU.64 UR6, c[0x0][0x358] ;  /* 0x00006b00ff0677ac */ /* 0x000e620008000a00 */
[----:B------:R-:W-:-:S05]  /*0100*/  NOP ;  /* 0x0000000000007918 */ /* 0x000fca0000000000 */
.L_x_33:
[----:B------:R-:W2:Y:S01]  /*0110*/  LDC R7, c[0x0][0x388] ;  /* 0x0000e200ff077b82 */ /* 0x000ea20000000800 */
[----:B------:R-:W-:Y:S01]  /*0120*/  VIADD R9, R3, 0x1 ;  /* 0x0000000103097836 */ /* 0x000fe20000000000 */
[----:B------:R-:W-:-:S03]  /*0130*/  MOV R10, R3 ;  /* 0x00000003000a7202 */ /* 0x000fc60000000f00 */
[----:B------:R-:W-:Y:S01]  /*0140*/  IMAD.MOV.U32 R11, RZ, RZ, R9 ;  /* 0x000000ffff0b7224 */ /* 0x000fe200078e0009 */
[----:B--2---:R-:W-:-:S04]  /*0150*/  IADD3 R6, PT, PT, -R3, -0x2, R7 ;  /* 0xfffffffe03067810 */ /* 0x004fc80007ffe107 */
[----:B------:R-:W-:Y:S02]  /*0160*/  ISETP.GE.U32.AND P0, PT, R6, 0xf, PT ;  /* 0x0000000f0600780c */ /* 0x000fe40003f06070 */
[----:B------:R-:W-:-:S11]  /*0170*/  IADD3 R6, PT, PT, -R3, R2, RZ ;  /* 0x0000000203067210 */ /* 0x000fd60007ffe1ff */
[----:B------:R-:W-:Y:S05]  /*0180*/  @!P0 BRA `(.L_x_28) ;  /* 0x0000000400b88947 */ /* 0x000fea0003800000 */
[----:B------:R-:W-:Y:S01]  /*0190*/  LOP3.LUT R8, R6, 0xfffffff0, RZ, 0xc0, !PT ;  /* 0xfffffff006087812 */ /* 0x000fe200078ec0ff */
[----:B------:R-:W-:Y:S01]  /*01a0*/  IMAD R11, R0, R7, R3 ;  /* 0x00000007000b7224 */ /* 0x000fe200078e0203 */
[-C--:B------:R-:W-:Y:S02]  /*01b0*/  MOV R23, R3.reuse ;  /* 0x0000000300177202 */ /* 0x080fe40000000f00 */
[----:B------:R-:W-:Y:S01]  /*01c0*/  MOV R10, R3 ;  /* 0x00000003000a7202 */ /* 0x000fe20000000f00 */
[----:B------:R-:W-:-:S07]  /*01d0*/  IMAD.MOV R8, RZ, RZ, -R8 ;  /* 0x000000ffff087224 */ /* 0x000fce00078e0a08 */
.L_x_29:
[----:B------:R-:W2:Y:S01]  /*01e0*/  LDC.64 R14, c[0x0][0x380] ;  /* 0x0000e000ff0e7b82 */ /* 0x000ea20000000a00 */
[----:B------:R-:W-:Y:S01]  /*01f0*/  IADD3 R13, PT, PT, R11, 0x1, RZ ;  /* 0x000000010b0d7810 */ /* 0x000fe20007ffe0ff */
[----:B------:R-:W-:-:S04]  /*0200*/  IMAD R17, R0, R7, R10 ;  /* 0x0000000700117224 */ /* 0x000fc800078e020a */
[----:B--2---:R-:W-:-:S04]  /*0210*/  IMAD.WIDE R16, R17, 0x4, R14 ;  /* 0x0000000411107825 */ /* 0x004fc800078e020e */
[----:B------:R-:W-:Y:S02]  /*0220*/  IMAD.WIDE R12, R13, 0x4, R14 ;  /* 0x000000040d0c7825 */ /* 0x000fe400078e020e */
[----:B-1----:R-:W2:Y:S04]  /*0230*/  LDG.E R17, desc[UR6][R16.64] ;  /* 0x0000000610117981 */ /* 0x002ea8000c1e1900 */
[----:B------:R-:W2:Y:S04]  /*0240*/  LDG.E R18, desc[UR6][R12.64] ;  /* 0x000000060c127981 */ /* 0x000ea8000c1e1900 */
[----:B------:R-:W3:Y:S04]  /*0250*/  LDG.E R20, desc[UR6][R12.64+0x4] ;  /* 0x000004060c147981 */ /* 0x000ee8000c1e1900 */
[----:B------:R-:W4:Y:S01]  /*0260*/  LDG.E R16, desc[UR6][R12.64+0x8] ;  /* 0x000008060c107981 */ /* 0x000f22000c1e1900 */
[----:B--2---:R-:W-:-:S13]  /*0270*/  ISETP.GE.AND P0, PT, R18, R17, PT ;  /* 0x000000111200720c */ /* 0x004fda0003f06270 */
[----:B------:R-:W-:-:S05]  /*0280*/  @!P0 IADD3 R10, PT, PT, R23, 0x1, RZ ;  /* 0x00000001170a8810 */ /* 0x000fca0007ffe0ff */
[----:B------:R-:W-:-:S04]  /*0290*/  IMAD R19, R0, R7, R10 ;  /* 0x0000000700137224 */ /* 0x000fc800078e020a */
[----:B------:R-:W-:-:S06]  /*02a0*/  IMAD.WIDE R18, R19, 0x4, R14 ;  /* 0x0000000413127825 */ /* 0x000fcc00078e020e */
[----:B------:R-:W3:Y:S04]  /*02b0*/  LDG.E R19, desc[UR6][R18.64] ;  /* 0x0000000612137981 */ /* 0x000ee8000c1e1900 */
[----:B------:R-:W2:Y:S01]  /*02c0*/  LDG.E R18, desc[UR6][R12.64+0xc] ;  /* 0x00000c060c127981 */ /* 0x000ea2000c1e1900 */
[----:B---3--:R-:W-:-:S13]  /*02d0*/  ISETP.GE.AND P0, PT, R20, R19, PT ;  /* 0x000000131400720c */ /* 0x008fda0003f06270 */
[----:B------:R-:W-:-:S04]  /*02e0*/  @!P0 VIADD R10, R23, 0x2 ;  /* 0x00000002170a8836 */ /* 0x000fc80000000000 */
[----:B------:R-:W-:-:S04]  /*02f0*/  IMAD R21, R0, R7, R10 ;  /* 0x0000000700157224 */ /* 0x000fc800078e020a */
[----:B------:R-:W-:-:S06]  /*0300*/  IMAD.WIDE R20, R21, 0x4, R14 ;  /* 0x0000000415147825 */ /* 0x000fcc00078e020e */
[----:B------:R-:W4:Y:S04]  /*0310*/  LDG.E R21, desc[UR6][R20.64] ;  /* 0x0000000614157981 */ /* 0x000f28000c1e1900 */
[----:B------:R-:W3:Y:S01]  /*0320*/  LDG.E R20, desc[UR6][R12.64+0x10] ;  /* 0x000010060c147981 */ /* 0x000ee2000c1e1900 */
[----:B----4-:R-:W-:-:S13]  /*0330*/  ISETP.GE.AND P0, PT, R16, R21, PT ;  /* 0x000000151000720c */ /* 0x010fda0003f06270 */
[----:B------:R-:W-:-:S05]  /*0340*/  @!P0 IADD3 R10, PT, PT, R23, 0x3, RZ ;  /* 0x00000003170a8810 */ /* 0x000fca0007ffe0ff */
[----:B------:R-:W-:-:S04]  /*0350*/  IMAD R17, R0, R7, R10 ;  /* 0x0000000700117224 */ /* 0x000fc800078e020a */
[----:B------:R-:W-:-:S06]  /*0360*/  IMAD.WIDE R16, R17, 0x4, R14 ;  /* 0x0000000411107825 */ /* 0x000fcc00078e020e */
[----:B------:R-:W2:Y:S04]  /*0370*/  LDG.E R17, desc[UR6][R16.64] ;  /* 0x0000000610117981 */ /* 0x000ea8000c1e1900 */
        /* <DEDUP_REMOVED lines=59> */
[----:B------:R-:W3:Y:S02]  /*0730*/  LDG.E R19, desc[UR6][R18.64] ;  /* 0x0000000612137981 */ /* 0x000ee4000c1e1900 */
[----:B---3--:R-:W-:-:S13]  /*0740*/  ISETP.GE.AND P0, PT, R20, R19, PT ;  /* 0x000000131400720c */ /* 0x008fda0003f06270 */
[----:B------:R-:W-:-:S04]  /*0750*/  @!P0 VIADD R10, R23, 0xe ;  /* 0x0000000e170a8836 */ /* 0x000fc80000000000 */
[----:B------:R-:W-:-:S04]  /*0760*/  IMAD R21, R0, R7, R10 ;  /* 0x0000000700157224 */ /* 0x000fc800078e020a */
[----:B------:R-:W-:-:S06]  /*0770*/  IMAD.WIDE R20, R21, 0x4, R14 ;  /* 0x0000000415147825 */ /* 0x000fcc00078e020e */
[----:B------:R-:W4:Y:S02]  /*0780*/  LDG.E R21, desc[UR6][R20.64] ;  /* 0x0000000614157981 */ /* 0x000f24000c1e1900 */
[----:B----4-:R-:W-:Y:S02]  /*0790*/  ISETP.GE.AND P0, PT, R16, R21, PT ;  /* 0x000000151000720c */ /* 0x010fe40003f06270 */
[----:B------:R-:W2:Y:S11]  /*07a0*/  LDG.E R16, desc[UR6][R12.64+0x3c] ;  /* 0x00003c060c107981 */ /* 0x000eb6000c1e1900 */
[----:B------:R-:W-:-:S05]  /*07b0*/  @!P0 IADD3 R10, PT, PT, R23, 0xf, RZ ;  /* 0x0000000f170a8810 */ /* 0x000fca0007ffe0ff */
[----:B------:R-:W-:-:S04]  /*07c0*/  IMAD R17, R0, R7, R10 ;  /* 0x0000000700117224 */ /* 0x000fc800078e020a */
[----:B------:R-:W-:-:S06]  /*07d0*/  IMAD.WIDE R14, R17, 0x4, R14 ;  /* 0x00000004110e7825 */ /* 0x000fcc00078e020e */
[----:B------:R-:W2:Y:S01]  /*07e0*/  LDG.E R15, desc[UR6][R14.64] ;  /* 0x000000060e0f7981 */ /* 0x000ea2000c1e1900 */
[----:B------:R-:W-:-:S04]  /*07f0*/  IADD3 R8, PT, PT, R8, 0x10, RZ ;  /* 0x0000001008087810 */ /* 0x000fc80007ffe0ff */
[----:B------:R-:W-:Y:S01]  /*0800*/  ISETP.NE.AND P1, PT, R8, RZ, PT ;  /* 0x000000ff0800720c */ /* 0x000fe20003f25270 */
[----:B------:R-:W-:Y:S01]  /*0810*/  VIADD R23, R23, 0x10 ;  /* 0x0000001017177836 */ /* 0x000fe20000000000 */
[----:B------:R-:W-:Y:S02]  /*0820*/  IADD3 R11, PT, PT, R11, 0x10, RZ ;  /* 0x000000100b0b7810 */ /* 0x000fe40007ffe0ff */
[----:B--2---:R-:W-:-:S04]  /*0830*/  ISETP.GE.AND P0, PT, R16, R15, PT ;  /* 0x0000000f1000720c */ /* 0x004fc80003f06270 */
[----:B------:R-:W-:-:S05]  /*0840*/  SEL R10, R23, R10, !P0 ;  /* 0x0000000a170a7207 */ /* 0x000fca0004000000 */
[----:B------:R-:W-:Y:S05]  /*0850*/  @P1 BRA `(.L_x_29) ;  /* 0xfffffff800601947 */ /* 0x000fea000383ffff */
[----:B------:R-:W-:-:S07]  /*0860*/  IADD3 R11, PT, PT, R23, 0x1, RZ ;  /* 0x00000001170b7810 */ /* 0x000fce0007ffe0ff */
.L_x_28:
[----:B------:R-:W-:-:S13]  /*0870*/  LOP3.LUT P0, RZ, R6, 0xf, RZ, 0xc0, !PT ;  /* 0x0000000f06ff7812 */ /* 0x000fda000780c0ff */
[----:B------:R-:W-:Y:S05]  /*0880*/  @!P0 BRA `(.L_x_30) ;  /* 0x0000000400e88947 */ /* 0x000fea0003800000 */
[----:B------:R-:W-:-:S05]  /*0890*/  LOP3.LUT R6, RZ, R5, RZ, 0x33, !PT ;  /* 0x00000005ff067212 */ /* 0x000fca00078e33ff */
[----:B0-----:R-:W-:-:S05]  /*08a0*/  VIADD R6, R6, UR4 ;  /* 0x0000000406067c36 */ /* 0x001fca0008000000 */
[----:B------:R-:W-:-:S04]  /*08b0*/  LOP3.LUT R6, R6, 0xf, RZ, 0xc0, !PT ;  /* 0x0000000f06067812 */ /* 0x000fc800078ec0ff */
[C---:B------:R-:W-:Y:S02]  /*08c0*/  IADD3 R8, PT, PT, R6.reuse, -0x1, RZ ;  /* 0xffffffff06087810 */ /* 0x040fe40007ffe0ff */
[----:B------:R-:W-:Y:S02]  /*08d0*/  LOP3.LUT P0, RZ, R6, 0x7, RZ, 0xc0, !PT ;  /* 0x0000000706ff7812 */ /* 0x000fe4000780c0ff */
[----:B------:R-:W-:-:S13]  /*08e0*/  ISETP.GE.U32.AND P1, PT, R8, 0x7, PT ;  /* 0x000000070800780c */ /* 0x000fda0003f26070 */
[----:B------:R-:W-:Y:S05]  /*08f0*/  @!P1 BRA `(.L_x_31) ;  /* 0x0000000000d09947 */ /* 0x000fea0003800000 */
[----:B------:R-:W0:Y:S01]  /*0900*/  LDC.64 R14, c[0x0][0x380] ;  /* 0x0000e000ff0e7b82 */ /* 0x000e220000000a00 */
[CC--:B------:R-:W-:Y:S02]  /*0910*/  IMAD R17, R0.reuse, R7.reuse, R10 ;  /* 0x0000000700117224 */ /* 0x0c0fe400078e020a */
[----:B------:R-:W-:Y:S02]  /*0920*/  IMAD R13, R0, R7, R11 ;  /* 0x00000007000d7224 */ /* 0x000fe400078e020b */
[----:B0-----:R-:W-:-:S04]  /*0930*/  IMAD.WIDE R16, R17, 0x4, R14 ;  /* 0x0000000411107825 */ /* 0x001fc800078e020e */
[----:B------:R-:W-:Y:S02]  /*0940*/  IMAD.WIDE R12, R13, 0x4, R14 ;  /* 0x000000040d0c7825 */ /* 0x000fe400078e020e */
[----:B-1----:R-:W2:Y:S04]  /*0950*/  LDG.E R17, desc[UR6][R16.64] ;  /* 0x0000000610117981 */ /* 0x002ea8000c1e1900 */
[----:B------:R-:W2:Y:S02]  /*0960*/  LDG.E R6, desc[UR6][R12.64] ;  /* 0x000000060c067981 */ /* 0x000ea4000c1e1900 */
[----:B--2---:R-:W-:Y:S02]  /*0970*/  ISETP.GE.AND P1, PT, R6, R17, PT ;  /* 0x000000110600720c */ /* 0x004fe40003f26270 */
[----:B------:R-:W2:Y:S02]  /*0980*/  LDG.E R6, desc[UR6][R12.64+0x4] ;  /* 0x000004060c067981 */ /* 0x000ea4000c1e1900 */
[----:B------:R-:W-:-:S05]  /*0990*/  SEL R10, R11, R10, !P1 ;  /* 0x0000000a0b0a7207 */ /* 0x000fca0004800000 */
[----:B------:R-:W-:-:S04]  /*09a0*/  IMAD R19, R0, R7, R10 ;  /* 0x0000000700137224 */ /* 0x000fc800078e020a */
[----:B------:R-:W-:-:S06]  /*09b0*/  IMAD.WIDE R18, R19, 0x4, R14 ;  /* 0x0000000413127825 */ /* 0x000fcc00078e020e */
[----:B------:R-:W2:Y:S02]  /*09c0*/  LDG.E R19, desc[UR6][R18.64] ;  /* 0x0000000612137981 */ /* 0x000ea4000c1e1900 */
[----:B--2---:R-:W-:Y:S02]  /*09d0*/  ISETP.GE.AND P1, PT, R6, R19, PT ;  /* 0x000000130600720c */ /* 0x004fe40003f26270 */
[----:B------:R-:W2:Y:S11]  /*09e0*/  LDG.E R6, desc[UR6][R12.64+0x8] ;  /* 0x000008060c067981 */ /* 0x000eb6000c1e1900 */
[----:B------:R-:W-:-:S05]  /*09f0*/  @!P1 IADD3 R10, PT, PT, R11, 0x1, RZ ;  /* 0x000000010b0a9810 */ /* 0x000fca0007ffe0ff */
[----:B------:R-:W-:-:S04]  /*0a00*/  IMAD R21, R0, R7, R10 ;  /* 0x0000000700157224 */ /* 0x000fc800078e020a */
[----:B------:R-:W-:-:S06]  /*0a10*/  IMAD.WIDE R16, R21, 0x4, R14 ;  /* 0x0000000415107825 */ /* 0x000fcc00078e020e */
[----:B------:R-:W2:Y:S02]  /*0a20*/  LDG.E R17, desc[UR6][R16.64] ;  /* 0x0000000610117981 */ /* 0x000ea4000c1e1900 */
[----:B--2---:R-:W-:Y:S02]  /*0a30*/  ISETP.GE.AND P1, PT, R6, R17, PT ;  /* 0x000000110600720c */ /* 0x004fe40003f26270 */
[----:B------:R-:W2:Y:S11]  /*0a40*/  LDG.E R6, desc[UR6][R12.64+0xc] ;  /* 0x00000c060c067981 */ /* 0x000eb6000c1e1900 */
[----:B------:R-:W-:-:S04]  /*0a50*/  @!P1 VIADD R10, R11, 0x2 ;  /* 0x000000020b0a9836 */ /* 0x000fc80000000000 */
        /* <DEDUP_REMOVED lines=27> */
[----:B--2---:R-:W-:-:S13]  /*0c10*/  ISETP.GE.AND P1, PT, R6, R15, PT ;  /* 0x0000000f0600720c */ /* 0x004fda0003f26270 */
[C---:B------:R-:W-:Y:S01]  /*0c20*/  @!P1 IADD3 R10, PT, PT, R11.reuse, 0x7, RZ ;  /* 0x000000070b0a9810 */ /* 0x040fe20007ffe0ff */
[----:B------:R-:W-:-:S07]  /*0c30*/  VIADD R11, R11, 0x8 ;  /* 0x000000080b0b7836 */ /* 0x000fce0000000000 */
.L_x_31:
[----:B------:R-:W-:Y:S05]  /*0c40*/  @!P0 BRA `(.L_x_30) ;  /* 0x0000000000f88947 */ /* 0x000fea0003800000 */
[----:B------:R-:W-:-:S04]  /*0c50*/  LOP3.LUT R6, RZ, R4, RZ, 0x33, !PT ;  /* 0x00000004ff067212 */ /* 0x000fc800078e33ff */
[----:B------:R-:W-:-:S04]  /*0c60*/  IADD3 R6, PT, PT, R6, UR4, RZ ;  /* 0x0000000406067c10 */ /* 0x000fc8000fffe0ff */
[----:B------:R-:W-:-:S04]  /*0c70*/  LOP3.LUT R6, R6, 0xffff, RZ, 0xc0, !PT ;  /* 0x0000ffff06067812 */ /* 0x000fc800078ec0ff */
[C---:B------:R-:W-:Y:S02]  /*0c80*/  LOP3.LUT R8, R6.reuse, 0x7, RZ, 0xc0, !PT ;  /* 0x0000000706087812 */ /* 0x040fe400078ec0ff */
[----:B------:R-:W-:Y:S02]  /*0c90*/  LOP3.LUT R6, R6, 0x3, RZ, 0xc0, !PT ;  /* 0x0000000306067812 */ /* 0x000fe400078ec0ff */
[----:B------:R-:W-:Y:S02]  /*0ca0*/  IADD3 R8, PT, PT, R8, -0x1, RZ ;  /* 0xffffffff08087810 */ /* 0x000fe40007ffe0ff */
[----:B------:R-:W-:Y:S02]  /*0cb0*/  ISETP.NE.AND P0, PT, R6, RZ, PT ;  /* 0x000000ff0600720c */ /* 0x000fe40003f05270 */
        /* <DEDUP_REMOVED lines=30> */
.L_x_32:
[----:B------:R-:W-:Y:S05]  /*0ea0*/  @!P0 BRA `(.L_x_30) ;  /* 0x0000000000608947 */ /* 0x000fea0003800000 */
[----:B------:R-:W0:Y:S01]  /*0eb0*/  LDC.64 R14, c[0x0][0x380] ;  /* 0x0000e000ff0e7b82 */ /* 0x000e220000000a00 */
[CC--:B------:R-:W-:Y:S02]  /*0ec0*/  IMAD R17, R0.reuse, R7.reuse, R10 ;  /* 0x0000000700117224 */ /* 0x0c0fe400078e020a */
[----:B------:R-:W-:Y:S02]  /*0ed0*/  IMAD R13, R0, R7, R11 ;  /* 0x00000007000d7224 */ /* 0x000fe400078e020b */
[----:B0-----:R-:W-:-:S04]  /*0ee0*/  IMAD.WIDE R16, R17, 0x4, R14 ;  /* 0x0000000411107825 */ /* 0x001fc800078e020e */
[----:B------:R-:W-:Y:S02]  /*0ef0*/  IMAD.WIDE R12, R13, 0x4, R14 ;  /* 0x000000040d0c7825 */ /* 0x000fe400078e020e */
[----:B-1----:R-:W2:Y:S04]  /*0f00*/  LDG.E R17, desc[UR6][R16.64] ;  /* 0x0000000610117981 */ /* 0x002ea8000c1e1900 */
[----:B------:R-:W2:Y:S01]  /*0f10*/  LDG.E R8, desc[UR6][R12.64] ;  /* 0x000000060c087981 */ /* 0x000ea2000c1e1900 */
[----:B------:R-:W-:Y:S02]  /*0f20*/  ISETP.NE.AND P1, PT, R6, 0x1, PT ;  /* 0x000000010600780c */ /* 0x000fe40003f25270 */
[----:B--2---:R-:W-:-:S04]  /*0f30*/  ISETP.GE.AND P0, PT, R8, R17, PT ;  /* 0x000000110800720c */ /* 0x004fc80003f06270 */
[----:B------:R-:W-:-:S07]  /*0f40*/  SEL R10, R11, R10, !P0 ;  /* 0x0000000a0b0a7207 */ /* 0x000fce0004000000 */
[----:B------:R-:W-:Y:S05]  /*0f50*/  @!P1 BRA `(.L_x_30) ;  /* 0x0000000000349947 */ /* 0x000fea0003800000 */
[----:B------:R-:W-:Y:S01]  /*0f60*/  IMAD R17, R0, R7, R10 ;  /* 0x0000000700117224 */ /* 0x000fe200078e020a */
[----:B------:R-:W2:Y:S03]  /*0f70*/  LDG.E R8, desc[UR6][R12.64+0x4] ;  /* 0x000004060c087981 */ /* 0x000ea6000c1e1900 */
[----:B------:R-:W-:-:S06]  /*0f80*/  IMAD.WIDE R16, R17, 0x4, R14 ;  /* 0x0000000411107825 */ /* 0x000fcc00078e020e */
[----:B------:R-:W2:Y:S01]  /*0f90*/  LDG.E R17, desc[UR6][R16.64] ;  /* 0x0000000610117981 */ /* 0x000ea2000c1e1900 */
[----:B------:R-:W-:-:S13]  /*0fa0*/  ISETP.NE.AND P0, PT, R6, 0x2, PT ;  /* 0x000000020600780c */ /* 0x000fda0003f05270 */
[----:B------:R-:W3:Y:S01]  /*0fb0*/  @P0 LDG.E R6, desc[UR6][R12.64+0x8] ;  /* 0x000008060c060981 */ /* 0x000ee2000c1e1900 */
[----:B--2---:R-:W-:-:S13]  /*0fc0*/  ISETP.GE.AND P1, PT, R8, R17, PT ;  /* 0x000000110800720c */ /* 0x004fda0003f26270 */
[----:B------:R-:W-:-:S05]  /*0fd0*/  @!P1 IADD3 R10, PT, PT, R11, 0x1, RZ ;  /* 0x000000010b0a9810 */ /* 0x000fca0007ffe0ff */
[----:B------:R-:W-:-:S04]  /*0fe0*/  @P0 IMAD R19, R0, R7, R10 ;  /* 0x0000000700130224 */ /* 0x000fc800078e020a */
[----:B------:R-:W-:-:S06]  /*0ff0*/  @P0 IMAD.WIDE R14, R19, 0x4, R14 ;  /* 0x00000004130e0825 */ /* 0x000fcc00078e020e */
[----:B------:R-:W3:Y:S02]  /*1000*/  @P0 LDG.E R15, desc[UR6][R14.64] ;  /* 0x000000060e0f0981 */ /* 0x000ee4000c1e1900 */
[----:B---3--:R-:W-:-:S13]  /*1010*/  ISETP.GE.OR P1, PT, R6, R15, !P0 ;  /* 0x0000000f0600720c */ /* 0x008fda0004726670 */
[----:B------:R-:W-:-:S07]  /*1020*/  @!P1 IADD3 R10, PT, PT, R11, 0x2, RZ ;  /* 0x000000020b0a9810 */ /* 0x000fce0007ffe0ff */
.L_x_30:
[----:B------:R-:W-:-:S13]  /*1030*/  ISETP.NE.AND P0, PT, R10, R3, PT ;  /* 0x000000030a00720c */ /* 0x000fda0003f05270 */
[----:B------:R-:W2:Y:S01]  /*1040*/  @P0 LDC.64 R12, c[0x0][0x380] ;  /* 0x0000e000ff0c0b82 */ /* 0x000ea20000000a00 */
[CC--:B------:R-:W-:Y:S02]  /*1050*/  @P0 IMAD R11, R0.reuse, R7.reuse, R10 ;  /* 0x00000007000b0224 */ /* 0x0c0fe400078e020a */
[----:B------:R-:W-:Y:S02]  /*1060*/  @P0 IMAD R7, R0, R7, R3 ;  /* 0x0000000700070224 */ /* 0x000fe400078e0203 */
[----:B--2---:R-:W-:-:S04]  /*1070*/  @P0 IMAD.WIDE R10, R11, 0x4, R12 ;  /* 0x000000040b0a0825 */ /* 0x004fc800078e020c */
[----:B------:R-:W-:Y:S01]  /*1080*/  @P0 IMAD.WIDE R6, R7, 0x4, R12 ;  /* 0x0000000407060825 */ /* 0x000fe200078e020c */
[----:B-1----:R-:W2:Y:S04]  /*1090*/  @P0 LDG.E R15, desc[UR6][R10.64] ;  /* 0x000000060a0f0981 */ /* 0x002ea8000c1e1900 */
[----:B------:R-:W3:Y:S01]  /*10a0*/  @P0 LDG.E R13, desc[UR6][R6.64] ;  /* 0x00000006060d0981 */ /* 0x000ee2000c1e1900 */
[----:B------:R-:W-:Y:S01]  /*10b0*/  VIADD R5, R5, 0x1 ;  /* 0x0000000105057836 */ /* 0x000fe20000000000 */
[----:B------:R-:W-:Y:S02]  /*10c0*/  IADD3 R4, PT, PT, R4, 0x1, RZ ;  /* 0x0000000104047810 */ /* 0x000fe40007ffe0ff */
[----:B------:R-:W-:Y:S01]  /*10d0*/  MOV R3, R9 ;  /* 0x0000000900037202 */ /* 0x000fe20000000f00 */
[----:B--2---:R2:W-:Y:S04]  /*10e0*/  @P0 STG.E desc[UR6][R6.64], R15 ;  /* 0x0000000f06000986 */ /* 0x0045e8000c101906 */
[----:B---3--:R2:W-:Y:S01]  /*10f0*/  @P0 STG.E desc[UR6][R10.64], R13 ;  /* 0x0000000d0a000986 */ /* 0x0085e2000c101906 */
[----:B------:R-:W-:-:S13]  /*1100*/  ISETP.NE.AND P0, PT, R9, R2, PT ;  /* 0x000000020900720c */ /* 0x000fda0003f05270 */
[----:B--2---:R-:W-:Y:S05]  /*1110*/  @P0 BRA `(.L_x_33) ;  /* 0xffffffec00fc0947 */ /* 0x004fea000383ffff */
[----:B0-----:R-:W-:Y:S05]  /*1120*/  EXIT ;  /* 0x000000000000794d */ /* 0x001fea0003800000 */
.L_x_34:
        /* <DEDUP_REMOVED lines=13> */
.L_x_38:


//--------------------- .nv.shared._Z17findMinMax_sharedPiS_S_i --------------------------
	.section	.nv.shared._Z17findMinMax_sharedPiS_S_i,"aw",@nobits
	.sectionflags	@""
	.align	4
.nv.shared._Z17findMinMax_sharedPiS_S_i:
	.zero		1536


//--------------------- .nv.shared.reserved.0     --------------------------
	.section	.nv.shared.reserved.0,"aw",@nobits
	.weak		__nv_reservedSMEM_offset_0_alias
	.size		__nv_reservedSMEM_offset_0_alias, 0, 64
	.other		__nv_reservedSMEM_offset_0_alias,@"STO_CUDA_RESERVED_SHARED STV_DEFAULT"
__nv_reservedSMEM_offset_0_alias:
	.zero		0
	.zero		64


//--------------------- .nv.shared._Z20selectionSort_sharedPii --------------------------
	.section	.nv.shared._Z20selectionSort_sharedPii,"aw",@nobits
	.sectionflags	@""
	.align	4
.nv.shared._Z20selectionSort_sharedPii:
	.zero		1536


//--------------------- .nv.constant0._Z17findMinMax_sharedPiS_S_i --------------------------
	.section	.nv.constant0._Z17findMinMax_sharedPiS_S_i,"a",@progbits
	.sectionflags	@""
	.align	4
.nv.constant0._Z17findMinMax_sharedPiS_S_i:
	.zero		924


//--------------------- .nv.constant0._Z17findMinMax_globalPiS_S_i --------------------------
	.section	.nv.constant0._Z17findMinMax_globalPiS_S_i,"a",@progbits
	.sectionflags	@""
	.align	4
.nv.constant0._Z17findMinMax_globalPiS_S_i:
	.zero		924


//--------------------- .nv.constant0._Z20selectionSort_sharedPii --------------------------
	.section	.nv.constant0._Z20selectionSort_sharedPii,"a",@progbits
	.sectionflags	@""
	.align	4
.nv.constant0._Z20selectionSort_sharedPii:
	.zero		908


//--------------------- .nv.constant0._Z20selectionSort_globalPii --------------------------
	.section	.nv.constant0._Z20selectionSort_globalPii,"a",@progbits
	.sectionflags	@""
	.align	4
.nv.constant0._Z20selectionSort_globalPii:
	.zero		908


//--------------------- SYMBOLS --------------------------

	.type		.nv.reservedSmem.offset0,@object
	.size		.nv.reservedSmem.offset0,0x4
	.type		.nv.reservedSmem.cap,@object
	.size		.nv.reservedSmem.cap,0x4
